	.headerflags	@"EF_CUDA_TEXMODE_UNIFIED EF_CUDA_64BIT_ADDRESS EF_CUDA_ACCELERATORS EF_CUDA_SM90 EF_CUDA_VIRTUAL_SM(EF_CUDA_SM90)"
	.elftype	@"ET_EXEC"


//--------------------- .nv.info                  --------------------------
	.section	.nv.info,"",@"SHT_CUDA_INFO"
	.align	4


	//----- nvinfo : EIATTR_REGCOUNT
	.align		4
        /*0000*/ 	.byte	0x04, 0x2f
        /*0002*/ 	.short	(.L_1 - .L_0)
	.align		4
.L_0:
        /*0004*/ 	.word	index@(recompute_w_u_fwd_kernel)
        /*0008*/ 	.word	0x00000090


	//----- nvinfo : EIATTR_FRAME_SIZE
	.align		4
.L_1:
        /*000c*/ 	.byte	0x04, 0x11
        /*000e*/ 	.short	(.L_3 - .L_2)
	.align		4
.L_2:
        /*0010*/ 	.word	index@(recompute_w_u_fwd_kernel)
        /*0014*/ 	.word	0x00000000


	//----- nvinfo : EIATTR_MIN_STACK_SIZE
	.align		4
.L_3:
        /*0018*/ 	.byte	0x04, 0x12
        /*001a*/ 	.short	(.L_5 - .L_4)
	.align		4
.L_4:
        /*001c*/ 	.word	index@(recompute_w_u_fwd_kernel)
        /*0020*/ 	.word	0x00000000
.L_5:


//--------------------- .nv.info.recompute_w_u_fwd_kernel --------------------------
	.section	.nv.info.recompute_w_u_fwd_kernel,"",@"SHT_CUDA_INFO"
	.sectionflags	@""
	.align	4


	//----- nvinfo : EIATTR_CUDA_API_VERSION
	.align		4
        /*0000*/ 	.byte	0x04, 0x37
        /*0002*/ 	.short	(.L_7 - .L_6)
.L_6:
        /*0004*/ 	.word	0x00000080


	//----- nvinfo : EIATTR_KPARAM_INFO
	.align		4
.L_7:
        /*0008*/ 	.byte	0x04, 0x17
        /*000a*/ 	.short	(.L_9 - .L_8)
.L_8:
        /*000c*/ 	.word	0x00000000
        /*0010*/ 	.short	0x0008
        /*0012*/ 	.short	0x0040
        /*0014*/ 	.byte	0x00, 0xf4, 0x21, 0x00


	//----- nvinfo : EIATTR_KPARAM_INFO
	.align		4
.L_9:
        /*0018*/ 	.byte	0x04, 0x17
        /*001a*/ 	.short	(.L_11 - .L_10)
.L_10:
        /*001c*/ 	.word	0x00000000
        /*0020*/ 	.short	0x0007
        /*0022*/ 	.short	0x0038
        /*0024*/ 	.byte	0x00, 0xf0, 0x11, 0x00


	//----- nvinfo : EIATTR_KPARAM_INFO
	.align		4
.L_11:
        /*0028*/ 	.byte	0x04, 0x17
        /*002a*/ 	.short	(.L_13 - .L_12)
.L_12:
        /*002c*/ 	.word	0x00000000
        /*0030*/ 	.short	0x0006
        /*0032*/ 	.short	0x0030
        /*0034*/ 	.byte	0x00, 0xf4, 0x21, 0x00


	//----- nvinfo : EIATTR_KPARAM_INFO
	.align		4
.L_13:
        /*0038*/ 	.byte	0x04, 0x17
        /*003a*/ 	.short	(.L_15 - .L_14)
.L_14:
        /*003c*/ 	.word	0x00000000
        /*0040*/ 	.short	0x0005
        /*0042*/ 	.short	0x0028
        /*0044*/ 	.byte	0x00, 0xf4, 0x21, 0x00


	//----- nvinfo : EIATTR_KPARAM_INFO
	.align		4
.L_15:
        /*0048*/ 	.byte	0x04, 0x17
        /*004a*/ 	.short	(.L_17 - .L_16)
.L_16:
        /*004c*/ 	.word	0x00000000
        /*0050*/ 	.short	0x0004
        /*0052*/ 	.short	0x0020
        /*0054*/ 	.byte	0x00, 0xf4, 0x21, 0x00


	//----- nvinfo : EIATTR_KPARAM_INFO
	.align		4
.L_17:
        /*0058*/ 	.byte	0x04, 0x17
        /*005a*/ 	.short	(.L_19 - .L_18)
.L_18:
        /*005c*/ 	.word	0x00000000
        /*0060*/ 	.short	0x0003
        /*0062*/ 	.short	0x0018
        /*0064*/ 	.byte	0x00, 0xf4, 0x21, 0x00


	//----- nvinfo : EIATTR_KPARAM_INFO
	.align		4
.L_19:
        /*0068*/ 	.byte	0x04, 0x17
        /*006a*/ 	.short	(.L_21 - .L_20)
.L_20:
        /*006c*/ 	.word	0x00000000
        /*0070*/ 	.short	0x0002
        /*0072*/ 	.short	0x0010
        /*0074*/ 	.byte	0x00, 0xf4, 0x21, 0x00


	//----- nvinfo : EIATTR_KPARAM_INFO
	.align		4
.L_21:
        /*0078*/ 	.byte	0x04, 0x17
        /*007a*/ 	.short	(.L_23 - .L_22)
.L_22:
        /*007c*/ 	.word	0x00000000
        /*0080*/ 	.short	0x0001
        /*0082*/ 	.short	0x0008
        /*0084*/ 	.byte	0x00, 0xf4, 0x21, 0x00


	//----- nvinfo : EIATTR_KPARAM_INFO
	.align		4
.L_23:
        /*0088*/ 	.byte	0x04, 0x17
        /*008a*/ 	.short	(.L_25 - .L_24)
.L_24:
        /*008c*/ 	.word	0x00000000
        /*0090*/ 	.short	0x0000
        /*0092*/ 	.short	0x0000
        /*0094*/ 	.byte	0x00, 0xf4, 0x21, 0x00


	//----- nvinfo : EIATTR_SPARSE_MMA_MASK
	.align		4
.L_25:
        /*0098*/ 	.byte	0x03, 0x50
        /*009a*/ 	.short	0x0000


	//----- nvinfo : EIATTR_MAXREG_COUNT
	.align		4
        /*009c*/ 	.byte	0x03, 0x1b
        /*009e*/ 	.short	0x00ff


	//----- nvinfo : EIATTR_EXIT_INSTR_OFFSETS
	.align		4
        /*00a0*/ 	.byte	0x04, 0x1c
        /*00a2*/ 	.short	(.L_27 - .L_26)


	//   ....[0]....
.L_26:
        /*00a4*/ 	.word	0x000033a0


	//----- nvinfo : EIATTR_REQNTID
	.align		4
.L_27:
        /*00a8*/ 	.byte	0x04, 0x10
        /*00aa*/ 	.short	(.L_29 - .L_28)
.L_28:
        /*00ac*/ 	.word	0x00000080
        /*00b0*/ 	.word	0x00000001
        /*00b4*/ 	.word	0x00000001


	//----- nvinfo : EIATTR_CBANK_PARAM_SIZE
	.align		4
.L_29:
        /*00b8*/ 	.byte	0x03, 0x19
        /*00ba*/ 	.short	0x0048


	//----- nvinfo : EIATTR_PARAM_CBANK
	.align		4
        /*00bc*/ 	.byte	0x04, 0x0a
        /*00be*/ 	.short	(.L_31 - .L_30)
	.align		4
.L_30:
        /*00c0*/ 	.word	index@(.nv.constant0.recompute_w_u_fwd_kernel)
        /*00c4*/ 	.short	0x0210
        /*00c6*/ 	.short	0x0048


	//----- nvinfo : EIATTR_SW_WAR
	.align		4
.L_31:
        /*00c8*/ 	.byte	0x04, 0x36
        /*00ca*/ 	.short	(.L_33 - .L_32)
.L_32:
        /*00cc*/ 	.word	0x00000008
.L_33:


//--------------------- .nv.callgraph             --------------------------
	.section	.nv.callgraph,"",@"SHT_CUDA_CALLGRAPH"
	.align	4
	.sectionentsize	8
	.align		4
        /*0000*/ 	.word	0x00000000
	.align		4
        /*0004*/ 	.word	0xffffffff
	.align		4
        /*0008*/ 	.word	0x00000000
	.align		4
        /*000c*/ 	.word	0xfffffffe
	.align		4
        /*0010*/ 	.word	0x00000000
	.align		4
        /*0014*/ 	.word	0xfffffffd
	.align		4
        /*0018*/ 	.word	0x00000000
	.align		4
        /*001c*/ 	.word	0xfffffffc


//--------------------- .text.recompute_w_u_fwd_kernel --------------------------
	.section	.text.recompute_w_u_fwd_kernel,"ax",@progbits
	.sectionflags	@"SHF_BARRIERS=1"
	.align	128
        .global         recompute_w_u_fwd_kernel
        .type           recompute_w_u_fwd_kernel,@function
        .size           recompute_w_u_fwd_kernel,(.L_x_3 - recompute_w_u_fwd_kernel)
        .other          recompute_w_u_fwd_kernel,@"STO_CUDA_ENTRY STV_DEFAULT"
recompute_w_u_fwd_kernel:
.text.recompute_w_u_fwd_kernel:
[----:B------:R-:W1:Y:S01]  /*0000*/  LDC R1, c[0x0][0x28] ;  /* 0x00000a00ff017b82 */ /* 0x000e620000000800 */
[----:B------:R-:W2:Y:S07]  /*0010*/  S2R R34, SR_TID.X ;  /* 0x0000000000227919 */ /* 0x000eae0000002100 */
[----:B------:R-:W3:Y:S01]  /*0020*/  S2UR UR9, SR_CTAID.Y ;  /* 0x00000000000979c3 */ /* 0x000ee20000002600 */
[----:B------:R-:W-:Y:S01]  /*0030*/  ULDC UR11, c[0x0][0x248] ;  /* 0x00009200000b7ab9 */ /* 0x000fe20000000800 */
[----:B------:R-:W-:Y:S01]  /*0040*/  ULDC.64 UR6, c[0x0][0x238] ;  /* 0x00008e0000067ab9 */ /* 0x000fe20000000a00 */
[----:B------:R-:W4:Y:S01]  /*0050*/  S2R R105, SR_CTAID.X ;  /* 0x0000000000697919 */ /* 0x000f220000002500 */
[----:B------:R-:W-:Y:S01]  /*0060*/  USHF.R.S32.HI UR10, URZ, 0x1f, UR11 ;  /* 0x0000001f3f0a7899 */ /* 0x000fe2000801140b */
[----:B------:R-:W-:-:S02]  /*0070*/  CS2R R16, SRZ ;  /* 0x0000000000107805 */ /* 0x000fc4000001ff00 */
[----:B------:R-:W-:Y:S01]  /*0080*/  CS2R R18, SRZ ;  /* 0x0000000000127805 */ /* 0x000fe2000001ff00 */
[----:B------:R-:W-:Y:S01]  /*0090*/  ULDC.64 UR30, c[0x0][0x208] ;  /* 0x00008200001e7ab9 */ /* 0x000fe20000000a00 */
[----:B------:R-:W-:Y:S02]  /*00a0*/  CS2R R12, SRZ ;  /* 0x00000000000c7805 */ /* 0x000fe4000001ff00 */
[----:B------:R-:W-:Y:S02]  /*00b0*/  CS2R R14, SRZ ;  /* 0x00000000000e7805 */ /* 0x000fe4000001ff00 */
[----:B------:R-:W-:Y:S02]  /*00c0*/  CS2R R24, SRZ ;  /* 0x0000000000187805 */ /* 0x000fe4000001ff00 */
[----:B------:R-:W-:Y:S02]  /*00d0*/  CS2R R26, SRZ ;  /* 0x00000000001a7805 */ /* 0x000fe4000001ff00 */
[----:B------:R-:W-:-:S02]  /*00e0*/  CS2R R20, SRZ ;  /* 0x0000000000147805 */ /* 0x000fc4000001ff00 */
[----:B------:R-:W-:Y:S01]  /*00f0*/  CS2R R22, SRZ ;  /* 0x0000000000167805 */ /* 0x000fe2000001ff00 */
[----:B------:R-:W-:Y:S01]  /*0100*/  UMOV UR24, 0x400 ;  /* 0x0000040000187882 */ /* 0x000fe20000000000 */
[----:B------:R-:W-:Y:S01]  /*0110*/  PRMT R90, RZ, 0x7610, R90 ;  /* 0x00007610ff5a7816 */ /* 0x000fe2000000005a */
[----:B------:R-:W-:Y:S01]  /*0120*/  ULDC.64 UR26, c[0x0][0x230] ;  /* 0x00008c00001a7ab9 */ /* 0x000fe20000000a00 */
[----:B---3--:R-:W-:-:S04]  /*0130*/  ULOP3.LUT UR4, UR9, 0xffe0, URZ, 0xc0, !UPT ;  /* 0x0000ffe009047892 */ /* 0x008fc8000f8ec03f */
[----:B------:R-:W-:Y:S01]  /*0140*/  UIMAD UR4, UR4, UR11, URZ ;  /* 0x0000000b040472a4 */ /* 0x000fe2000f8e023f */
[----:B--2---:R-:W-:-:S03]  /*0150*/  SHF.R.U32.HI R86, RZ, 0x3, R34 ;  /* 0x00000003ff567819 */ /* 0x004fc60000011622 */
[----:B------:R-:W-:Y:S01]  /*0160*/  ULOP3.LUT UR5, UR4, 0x1f, UR9, 0xf8, !UPT ;  /* 0x0000001f04057892 */ /* 0x000fe2000f8ef809 */
[----:B------:R-:W-:Y:S02]  /*0170*/  IMAD.SHL.U32 R91, R34, 0x8, RZ ;  /* 0x00000008225b7824 */ /* 0x000fe400078e00ff */
[----:B----4-:R-:W-:Y:S01]  /*0180*/  IMAD.SHL.U32 R105, R105, 0x40, RZ ;  /* 0x0000004069697824 */ /* 0x010fe200078e00ff */
[----:B------:R-:W-:Y:S01]  /*0190*/  SGXT.U32 R86, R86, 0x4 ;  /* 0x000000045656781a */ /* 0x000fe20000000000 */
[----:B------:R-:W-:Y:S01]  /*01a0*/  USHF.L.U32 UR8, UR5, 0x6, URZ ;  /* 0x0000000605087899 */ /* 0x000fe2000800063f */
[----:B------:R-:W-:Y:S02]  /*01b0*/  LOP3.LUT R29, R91, 0x38, RZ, 0xc0, !PT ;  /* 0x000000385b1d7812 */ /* 0x000fe400078ec0ff */
[----:B------:R-:W-:Y:S01]  /*01c0*/  LOP3.LUT R99, R86, R105, RZ, 0xfc, !PT ;  /* 0x0000006956637212 */ /* 0x000fe200078efcff */
[----:B------:R-:W-:Y:S01]  /*01d0*/  UIMAD.WIDE UR6, UR8, 0x2, UR6 ;  /* 0x00000002080678a5 */ /* 0x000fe2000f8e0206 */
[----:B------:R-:W-:-:S02]  /*01e0*/  SHF.R.S32.HI R104, RZ, 0x1f, R105 ;  /* 0x0000001fff687819 */ /* 0x000fc40000011469 */
[----:B------:R-:W-:Y:S01]  /*01f0*/  ISETP.GT.AND P2, PT, R105, -0x1, PT ;  /* 0xffffffff6900780c */ /* 0x000fe20003f44270 */
[C---:B------:R-:W-:Y:S01]  /*0200*/  IMAD.SHL.U32 R0, R99.reuse, 0x1000, RZ ;  /* 0x0000100063007824 */ /* 0x040fe200078e00ff */
[C---:B------:R-:W-:Y:S02]  /*0210*/  ISETP.LT.U32.AND P0, PT, R99.reuse, UR11, PT ;  /* 0x0000000b63007c0c */ /* 0x040fe4000bf01070 */
[----:B------:R-:W-:Y:S02]  /*0220*/  SHF.L.U64.HI R2, R99, 0xc, R104 ;  /* 0x0000000c63027819 */ /* 0x000fe40000010268 */
[----:B------:R-:W-:Y:S02]  /*0230*/  IADD3 R4, P1, R0, UR6, RZ ;  /* 0x0000000600047c10 */ /* 0x000fe4000ff3e0ff */
[----:B------:R-:W-:Y:S02]  /*0240*/  ISETP.LT.AND.EX P5, PT, R104, UR10, P2, P0 ;  /* 0x0000000a68007c0c */ /* 0x000fe400097a1300 */
[----:B------:R-:W-:-:S02]  /*0250*/  IADD3.X R5, R2, UR7, RZ, P1, !PT ;  /* 0x0000000702057c10 */ /* 0x000fc40008ffe4ff */
[C-C-:B------:R-:W-:Y:S02]  /*0260*/  LOP3.LUT R101, R105.reuse, 0x10, R86.reuse, 0xfe, !PT ;  /* 0x0000001069657812 */ /* 0x140fe400078efe56 */
[----:B------:R-:W-:Y:S01]  /*0270*/  LOP3.LUT R103, R105, 0x20, R86, 0xfe, !PT ;  /* 0x0000002069677812 */ /* 0x000fe200078efe56 */
[----:B------:R-:W-:Y:S01]  /*0280*/  IMAD.WIDE.U32 R4, R29, 0x2, R4 ;  /* 0x000000021d047825 */ /* 0x000fe200078e0004 */
[----:B------:R-:W-:Y:S02]  /*0290*/  ISETP.LT.U32.AND P4, PT, R101, UR11, PT ;  /* 0x0000000b65007c0c */ /* 0x000fe4000bf81070 */
[----:B------:R-:W-:Y:S02]  /*02a0*/  LOP3.LUT R28, R34, 0x18, RZ, 0xc0, !PT ;  /* 0x00000018221c7812 */ /* 0x000fe400078ec0ff */
[----:B------:R-:W-:Y:S01]  /*02b0*/  ISETP.LT.AND.EX P6, PT, R104, UR10, P2, P4 ;  /* 0x0000000a68007c0c */ /* 0x000fe200097c1340 */
[----:B------:R2:W3:Y:S01]  /*02c0*/  @P5 LDG.E.128 R16, desc[UR30][R4.64] ;  /* 0x0000001e04105981 */ /* 0x0004e2000c1e1d00 */
[C---:B------:R-:W-:Y:S01]  /*02d0*/  IMAD.SHL.U32 R6, R103.reuse, 0x1000, RZ ;  /* 0x0000100067067824 */ /* 0x040fe200078e00ff */
[----:B------:R-:W-:-:S02]  /*02e0*/  ISETP.LT.U32.AND P0, PT, R103, UR11, PT ;  /* 0x0000000b67007c0c */ /* 0x000fc4000bf01070 */
[C---:B------:R-:W-:Y:S02]  /*02f0*/  SHF.L.U64.HI R3, R101.reuse, 0xc, R104 ;  /* 0x0000000c65037819 */ /* 0x040fe40000010268 */
[----:B------:R-:W-:Y:S01]  /*0300*/  SHF.R.S32.HI R9, RZ, 0x5, R34 ;  /* 0x00000005ff097819 */ /* 0x000fe20000011422 */
[----:B------:R-:W-:Y:S02]  /*0310*/  ULOP3.LUT UR8, UR9, 0x1f, URZ, 0xc0, !UPT ;  /* 0x0000001f09087892 */ /* 0x000fe4000f8ec03f */
[----:B------:R-:W-:Y:S01]  /*0320*/  USHF.L.U32 UR25, UR5, 0x7, URZ ;  /* 0x0000000705197899 */ /* 0x000fe2000800063f */
[----:B--2---:R-:W-:Y:S01]  /*0330*/  IMAD.SHL.U32 R4, R101, 0x1000, RZ ;  /* 0x0000100065047824 */ /* 0x004fe200078e00ff */
[----:B------:R-:W-:Y:S02]  /*0340*/  SHF.L.U64.HI R5, R103, 0xc, R104 ;  /* 0x0000000c67057819 */ /* 0x000fe40000010268 */
[----:B------:R-:W-:Y:S02]  /*0350*/  IADD3 R30, P4, R6, UR6, RZ ;  /* 0x00000006061e7c10 */ /* 0x000fe4000ff9e0ff */
[----:B------:R-:W-:-:S02]  /*0360*/  IADD3 R10, P3, R4, UR6, RZ ;  /* 0x00000006040a7c10 */ /* 0x000fc4000ff7e0ff */
[----:B------:R-:W-:Y:S02]  /*0370*/  ISETP.LT.AND.EX P0, PT, R104, UR10, P2, P0 ;  /* 0x0000000a68007c0c */ /* 0x000fe40009701300 */
[----:B------:R-:W-:Y:S02]  /*0380*/  IADD3.X R11, R3, UR7, RZ, P3, !PT ;  /* 0x00000007030b7c10 */ /* 0x000fe40009ffe4ff */
[----:B------:R-:W-:Y:S02]  /*0390*/  IADD3.X R31, R5, UR7, RZ, P4, !PT ;  /* 0x00000007051f7c10 */ /* 0x000fe4000a7fe4ff */
[----:B------:R-:W-:Y:S01]  /*03a0*/  LOP3.LUT R105, R105, 0x30, R86, 0xfe, !PT ;  /* 0x0000003069697812 */ /* 0x000fe200078efe56 */
[C---:B------:R-:W-:Y:S01]  /*03b0*/  IMAD.WIDE.U32 R10, R29.reuse, 0x2, R10 ;  /* 0x000000021d0a7825 */ /* 0x040fe200078e000a */
[----:B------:R-:W-:Y:S02]  /*03c0*/  PRMT R89, RZ, 0x7610, R89 ;  /* 0x00007610ff597816 */ /* 0x000fe40000000059 */
[----:B------:R-:W-:Y:S01]  /*03d0*/  PRMT R88, RZ, 0x7610, R88 ;  /* 0x00007610ff587816 */ /* 0x000fe20000000058 */
[----:B------:R-:W-:Y:S01]  /*03e0*/  IMAD.WIDE.U32 R30, R29, 0x2, R30 ;  /* 0x000000021d1e7825 */ /* 0x000fe200078e001e */
[----:B------:R-:W-:Y:S01]  /*03f0*/  ISETP.LT.U32.AND P1, PT, R105, UR11, PT ;  /* 0x0000000b69007c0c */ /* 0x000fe2000bf21070 */
[----:B------:R2:W4:Y:S01]  /*0400*/  @P6 LDG.E.128 R12, desc[UR30][R10.64] ;  /* 0x0000001e0a0c6981 */ /* 0x000522000c1e1d00 */
[----:B------:R-:W-:-:S02]  /*0410*/  PRMT R87, RZ, 0x7610, R87 ;  /* 0x00007610ff577816 */ /* 0x000fc40000000057 */
[----:B------:R-:W-:Y:S01]  /*0420*/  ISETP.LT.AND.EX P1, PT, R104, UR10, P2, P1 ;  /* 0x0000000a68007c0c */ /* 0x000fe20009721310 */
[C---:B------:R-:W-:Y:S01]  /*0430*/  IMAD.SHL.U32 R8, R105.reuse, 0x1000, RZ ;  /* 0x0000100069087824 */ /* 0x040fe200078e00ff */
[----:B------:R1:W4:Y:S01]  /*0440*/  @P0 LDG.E.128 R24, desc[UR30][R30.64] ;  /* 0x0000001e1e180981 */ /* 0x000322000c1e1d00 */
[--C-:B------:R-:W-:Y:S02]  /*0450*/  SHF.L.U64.HI R7, R105, 0xc, R104.reuse ;  /* 0x0000000c69077819 */ /* 0x100fe40000010268 */
[----:B------:R-:W-:Y:S02]  /*0460*/  LOP3.LUT R81, R91, 0x3f8, RZ, 0xc0, !PT ;  /* 0x000003f85b517812 */ /* 0x000fe400078ec0ff */
[----:B------:R-:W-:Y:S02]  /*0470*/  IADD3 R32, P3, R8, UR6, RZ ;  /* 0x0000000608207c10 */ /* 0x000fe4000ff7e0ff */
[----:B------:R-:W-:Y:S02]  /*0480*/  SHF.L.U64.HI R98, R99, 0x5, R104 ;  /* 0x0000000563627819 */ /* 0x000fe40000010268 */
[----:B------:R-:W-:Y:S01]  /*0490*/  IADD3.X R33, R7, UR7, RZ, P3, !PT ;  /* 0x0000000707217c10 */ /* 0x000fe20009ffe4ff */
[----:B------:R-:W-:Y:S01]  /*04a0*/  IMAD.MOV.U32 R132, RZ, RZ, 0xc0 ;  /* 0x000000c0ff847424 */ /* 0x000fe200078e00ff */
[----:B------:R-:W-:Y:S01]  /*04b0*/  P2R R93, PR, RZ, 0x20 ;  /* 0x00000020ff5d7803 */ /* 0x000fe20000000000 */
[----:B------:R-:W-:-:S05]  /*04c0*/  IMAD.WIDE.U32 R32, R29, 0x2, R32 ;  /* 0x000000021d207825 */ /* 0x000fca00078e0020 */
[----:B------:R1:W4:Y:S01]  /*04d0*/  @P1 LDG.E.128 R20, desc[UR30][R32.64] ;  /* 0x0000001e20141981 */ /* 0x000322000c1e1d00 */
[----:B------:R-:W1:Y:S01]  /*04e0*/  S2UR UR6, SR_CgaCtaId ;  /* 0x00000000000679c3 */ /* 0x000e620000008800 */
[----:B------:R-:W-:Y:S01]  /*04f0*/  IMAD R28, R28, 0x9, RZ ;  /* 0x000000091c1c7824 */ /* 0x000fe200078e02ff */
[----:B------:R-:W-:-:S04]  /*0500*/  SGXT R9, R9, 0x1 ;  /* 0x000000010909781a */ /* 0x000fc80000000200 */
[----:B------:R-:W-:Y:S02]  /*0510*/  LOP3.LUT R9, R9, 0x120, RZ, 0xc0, !PT ;  /* 0x0000012009097812 */ /* 0x000fe400078ec0ff */
[C---:B--2---:R-:W-:Y:S02]  /*0520*/  LOP3.LUT R10, R28.reuse, 0x38, R91, 0x78, !PT ;  /* 0x000000381c0a7812 */ /* 0x044fe400078e785b */
[C-C-:B-1----:R-:W-:Y:S02]  /*0530*/  LOP3.LUT R30, R28.reuse, 0x400, R29.reuse, 0x1e, !PT ;  /* 0x000004001c1e7812 */ /* 0x142fe400078e1e1d */
[----:B------:R-:W-:Y:S02]  /*0540*/  LOP3.LUT R32, R28, 0x800, R29, 0x1e, !PT ;  /* 0x000008001c207812 */ /* 0x000fe400078e1e1d */
[-C--:B------:R-:W-:Y:S02]  /*0550*/  LOP3.LUT R10, R10, R9.reuse, RZ, 0x3c, !PT ;  /* 0x000000090a0a7212 */ /* 0x080fe400078e3cff */
[----:B------:R-:W-:-:S02]  /*0560*/  LOP3.LUT R30, R30, R9, RZ, 0x3c, !PT ;  /* 0x000000091e1e7212 */ /* 0x000fc400078e3cff */
[-C--:B------:R-:W-:Y:S02]  /*0570*/  LOP3.LUT R32, R32, R9.reuse, RZ, 0x3c, !PT ;  /* 0x0000000920207212 */ /* 0x080fe400078e3cff */
[----:B------:R-:W-:Y:S02]  /*0580*/  LOP3.LUT R28, R28, 0xc00, R29, 0x1e, !PT ;  /* 0x00000c001c1c7812 */ /* 0x000fe400078e1e1d */
[--C-:B------:R-:W-:Y:S01]  /*0590*/  LOP3.LUT R10, R10, 0x200, R91.reuse, 0xf8, !PT ;  /* 0x000002000a0a7812 */ /* 0x100fe200078ef85b */
[----:B------:R-:W-:Y:S01]  /*05a0*/  ULEA UR24, UR6, UR24, 0x18 ;  /* 0x0000001806187291 */ /* 0x000fe2000f8ec03f */
[--C-:B------:R-:W-:Y:S02]  /*05b0*/  LOP3.LUT R30, R30, 0x200, R91.reuse, 0xf8, !PT ;  /* 0x000002001e1e7812 */ /* 0x100fe400078ef85b */
[----:B------:R-:W-:Y:S01]  /*05c0*/  ULDC.64 UR6, c[0x0][0x220] ;  /* 0x0000880000067ab9 */ /* 0x000fe20000000a00 */
[----:B------:R-:W-:Y:S01]  /*05d0*/  LOP3.LUT R32, R32, 0x200, R91, 0xf8, !PT ;  /* 0x0000020020207812 */ /* 0x000fe200078ef85b */
[----:B------:R-:W-:Y:S01]  /*05e0*/  UIMAD.WIDE UR6, UR4, 0x2, UR6 ;  /* 0x00000002040678a5 */ /* 0x000fe2000f8e0206 */
[----:B------:R-:W-:-:S02]  /*05f0*/  LOP3.LUT R28, R28, R9, RZ, 0x3c, !PT ;  /* 0x000000091c1c7212 */ /* 0x000fc400078e3cff */
[----:B------:R-:W-:Y:S02]  /*0600*/  LEA R80, R10, UR24, 0x1 ;  /* 0x000000180a507c11 */ /* 0x000fe4000f8e08ff */
[----:B------:R-:W-:Y:S02]  /*0610*/  LEA R79, R30, UR24, 0x1 ;  /* 0x000000181e4f7c11 */ /* 0x000fe4000f8e08ff */
[----:B------:R-:W-:Y:S01]  /*0620*/  LEA R78, R32, UR24, 0x1 ;  /* 0x00000018204e7c11 */ /* 0x000fe2000f8e08ff */
[----:B------:R-:W-:Y:S01]  /*0630*/  UIMAD.WIDE.U32 UR8, UR8, 0x2, UR6 ;  /* 0x00000002080878a5 */ /* 0x000fe2000f8e0006 */
[--C-:B------:R-:W-:Y:S02]  /*0640*/  LOP3.LUT R28, R28, 0x200, R91.reuse, 0xf8, !PT ;  /* 0x000002001c1c7812 */ /* 0x100fe400078ef85b */
[--C-:B------:R-:W-:Y:S01]  /*0650*/  LOP3.LUT R31, R0, 0x38, R91.reuse, 0xf8, !PT ;  /* 0x00000038001f7812 */ /* 0x100fe200078ef85b */
[----:B------:R-:W-:Y:S01]  /*0660*/  ULDC.64 UR6, c[0x0][0x218] ;  /* 0x0000860000067ab9 */ /* 0x000fe20000000a00 */
[----:B------:R-:W-:Y:S01]  /*0670*/  LEA R77, R28, UR24, 0x1 ;  /* 0x000000181c4d7c11 */ /* 0x000fe2000f8e08ff */
[----:B------:R-:W-:Y:S01]  /*0680*/  UIMAD.WIDE UR6, UR25, 0x2, UR6 ;  /* 0x00000002190678a5 */ /* 0x000fe2000f8e0206 */
[----:B------:R-:W-:Y:S01]  /*0690*/  LOP3.LUT R28, R4, 0x38, R91, 0xf8, !PT ;  /* 0x00000038041c7812 */ /* 0x000fe200078ef85b */
[C---:B------:R-:W-:Y:S01]  /*06a0*/  IMAD.SHL.U32 R10, R31.reuse, 0x2, RZ ;  /* 0x000000021f0a7824 */ /* 0x040fe200078e00ff */
[----:B------:R-:W-:-:S04]  /*06b0*/  SHF.L.U64.HI R11, R31, 0x1, R2 ;  /* 0x000000011f0b7819 */ /* 0x000fc80000010202 */
[----:B------:R-:W-:Y:S01]  /*06c0*/  IADD3 R10, P3, R10, UR6, RZ ;  /* 0x000000060a0a7c10 */ /* 0x000fe2000ff7e0ff */
[----:B------:R-:W-:-:S03]  /*06d0*/  IMAD R86, R86, 0x40, R29 ;  /* 0x0000004056567824 */ /* 0x000fc600078e021d */
[----:B------:R-:W-:Y:S02]  /*06e0*/  IADD3.X R11, R11, UR7, RZ, P3, !PT ;  /* 0x000000070b0b7c10 */ /* 0x000fe40009ffe4ff */
[----:B------:R-:W-:Y:S01]  /*06f0*/  LEA R9, R86, UR24, 0x1 ;  /* 0x0000001856097c11 */ /* 0x000fe2000f8e08ff */
[----:B------:R-:W-:Y:S02]  /*0700*/  UIADD3 UR22, UR24, 0x6000, URZ ;  /* 0x0000600018167890 */ /* 0x000fe4000fffe03f */
[----:B------:R-:W-:Y:S02]  /*0710*/  UIADD3 UR10, UR24, 0x6800, URZ ;  /* 0x00006800180a7890 */ /* 0x000fe4000fffe03f */
[----:B------:R-:W-:Y:S02]  /*0720*/  UIADD3 UR12, UR24, 0x7000, URZ ;  /* 0x00007000180c7890 */ /* 0x000fe4000fffe03f */
[----:B------:R-:W-:Y:S02]  /*0730*/  UIADD3 UR11, UR24, 0x8440, URZ ;  /* 0x00008440180b7890 */ /* 0x000fe4000fffe03f */
[----:B------:R-:W-:-:S02]  /*0740*/  UIADD3 UR13, UR24, 0x8460, URZ ;  /* 0x00008460180d7890 */ /* 0x000fc4000fffe03f */
[----:B------:R-:W-:Y:S02]  /*0750*/  UIADD3 UR14, UR24, 0x7800, URZ ;  /* 0x00007800180e7890 */ /* 0x000fe4000fffe03f */
[----:B------:R-:W-:Y:S02]  /*0760*/  USHF.R.U32.HI UR17, URZ, 0x4, UR10 ;  /* 0x000000043f117899 */ /* 0x000fe4000801160a */
[----:B------:R-:W-:Y:S02]  /*0770*/  USHF.R.U32.HI UR15, URZ, 0x4, UR22 ;  /* 0x000000043f0f7899 */ /* 0x000fe40008011616 */
[----:B------:R-:W-:Y:S02]  /*0780*/  USHF.R.U32.HI UR19, URZ, 0x4, UR12 ;  /* 0x000000043f137899 */ /* 0x000fe4000801160c */
[----:B------:R-:W-:Y:S02]  /*0790*/  USHF.R.U32.HI UR18, URZ, 0x4, UR11 ;  /* 0x000000043f127899 */ /* 0x000fe4000801160b */
[----:B------:R-:W-:-:S02]  /*07a0*/  USHF.R.U32.HI UR20, URZ, 0x4, UR13 ;  /* 0x000000043f147899 */ /* 0x000fc4000801160d */
[----:B------:R-:W-:Y:S02]  /*07b0*/  USHF.R.U32.HI UR21, URZ, 0x4, UR14 ;  /* 0x000000043f157899 */ /* 0x000fe4000801160e */
[----:B------:R-:W-:Y:S02]  /*07c0*/  USGXT.U32 UR11, UR17, 0xe ;  /* 0x0000000e110b789a */ /* 0x000fe40008000000 */
[----:B------:R-:W-:Y:S02]  /*07d0*/  USGXT.U32 UR13, UR19, 0xe ;  /* 0x0000000e130d789a */ /* 0x000fe40008000000 */
[----:B------:R-:W-:Y:S02]  /*07e0*/  USGXT.U32 UR12, UR18, 0xe ;  /* 0x0000000e120c789a */ /* 0x000fe40008000000 */
[----:B------:R-:W-:Y:S02]  /*07f0*/  USGXT.U32 UR14, UR20, 0xe ;  /* 0x0000000e140e789a */ /* 0x000fe40008000000 */
[----:B------:R-:W-:Y:S01]  /*0800*/  ULOP3.LUT UR18, UR11, 0x2000000, URZ, 0xfc, !UPT ;  /* 0x020000000b127892 */ /* 0x000fe2000f8efc3f */
[----:B------:R-:W-:Y:S01]  /*0810*/  LOP3.LUT R76, R8, 0x80, R29, 0xfe, !PT ;  /* 0x00000080084c7812 */ /* 0x000fe200078efe1d */
[----:B------:R-:W-:-:S02]  /*0820*/  ULOP3.LUT UR20, UR13, 0x2000000, URZ, 0xfc, !UPT ;  /* 0x020000000d147892 */ /* 0x000fc4000f8efc3f */
[----:B------:R-:W-:Y:S01]  /*0830*/  ULOP3.LUT UR19, UR12, 0x2000000, URZ, 0xfc, !UPT ;  /* 0x020000000c137892 */ /* 0x000fe2000f8efc3f */
[--C-:B------:R-:W-:Y:S02]  /*0840*/  SHF.L.U64.HI R100, R101, 0x5, R104.reuse ;  /* 0x0000000565647819 */ /* 0x100fe40000010268 */
[----:B------:R-:W-:Y:S01]  /*0850*/  SHF.L.U64.HI R102, R103, 0x5, R104 ;  /* 0x0000000567667819 */ /* 0x000fe20000010268 */
[--C-:B------:R-:W-:Y:S01]  /*0860*/  IMAD.MOV.U32 R106, RZ, RZ, R2.reuse ;  /* 0x000000ffff6a7224 */ /* 0x100fe200078e0002 */
[----:B------:R-:W-:Y:S01]  /*0870*/  P2R R92, PR, RZ, 0x40 ;  /* 0x00000040ff5c7803 */ /* 0x000fe20000000000 */
[----:B------:R-:W-:Y:S01]  /*0880*/  IMAD.MOV.U32 R108, RZ, RZ, R3 ;  /* 0x000000ffff6c7224 */ /* 0x000fe200078e0003 */
[----:B------:R-:W-:Y:S01]  /*0890*/  P2R R129, PR, RZ, 0x20 ;  /* 0x00000020ff817803 */ /* 0x000fe20000000000 */
[----:B------:R-:W-:Y:S01]  /*08a0*/  IMAD.MOV.U32 R56, RZ, RZ, R5 ;  /* 0x000000ffff387224 */ /* 0x000fe200078e0005 */
[----:B------:R-:W-:Y:S01]  /*08b0*/  P2R R128, PR, RZ, 0x40 ;  /* 0x00000040ff807803 */ /* 0x000fe20000000000 */
[----:B------:R-:W-:Y:S01]  /*08c0*/  IMAD.MOV.U32 R59, RZ, RZ, R7 ;  /* 0x000000ffff3b7224 */ /* 0x000fe200078e0007 */
[----:B------:R-:W-:Y:S01]  /*08d0*/  P2R R127, PR, RZ, 0x1 ;  /* 0x00000001ff7f7803 */ /* 0x000fe20000000000 */
[--C-:B------:R-:W-:Y:S01]  /*08e0*/  IMAD.MOV.U32 R110, RZ, RZ, R2.reuse ;  /* 0x000000ffff6e7224 */ /* 0x100fe200078e0002 */
[----:B------:R-:W-:Y:S01]  /*08f0*/  SEL R97, RZ, 0x10, !P5 ;  /* 0x00000010ff617807 */ /* 0x000fe20006800000 */
[----:B------:R-:W-:Y:S01]  /*0900*/  IMAD.MOV.U32 R112, RZ, RZ, R3 ;  /* 0x000000ffff707224 */ /* 0x000fe200078e0003 */
[----:B------:R-:W-:Y:S01]  /*0910*/  SEL R96, RZ, 0x10, !P6 ;  /* 0x00000010ff607807 */ /* 0x000fe20007000000 */
[----:B------:R-:W-:Y:S01]  /*0920*/  IMAD.MOV.U32 R114, RZ, RZ, R5 ;  /* 0x000000ffff727224 */ /* 0x000fe200078e0005 */
[----:B------:R-:W-:Y:S01]  /*0930*/  SEL R95, RZ, 0x10, !P0 ;  /* 0x00000010ff5f7807 */ /* 0x000fe20004000000 */
[----:B------:R-:W-:Y:S01]  /*0940*/  IMAD.MOV.U32 R116, RZ, RZ, R7 ;  /* 0x000000ffff747224 */ /* 0x000fe200078e0007 */
[----:B------:R-:W-:Y:S01]  /*0950*/  SEL R94, RZ, 0x10, !P1 ;  /* 0x00000010ff5e7807 */ /* 0x000fe20004800000 */
[----:B------:R-:W-:Y:S01]  /*0960*/  IMAD.MOV.U32 R118, RZ, RZ, R2 ;  /* 0x000000ffff767224 */ /* 0x000fe200078e0002 */
[----:B------:R-:W-:Y:S01]  /*0970*/  P2R R126, PR, RZ, 0x2 ;  /* 0x00000002ff7e7803 */ /* 0x000fe20000000000 */
[----:B------:R-:W-:-:S02]  /*0980*/  IMAD.MOV.U32 R120, RZ, RZ, R3 ;  /* 0x000000ffff787224 */ /* 0x000fc400078e0003 */
[----:B------:R-:W-:Y:S02]  /*0990*/  IMAD.MOV.U32 R122, RZ, RZ, R5 ;  /* 0x000000ffff7a7224 */ /* 0x000fe400078e0005 */
[----:B------:R-:W-:Y:S02]  /*09a0*/  IMAD.MOV.U32 R124, RZ, RZ, R7 ;  /* 0x000000ffff7c7224 */ /* 0x000fe400078e0007 */
[----:B------:R-:W-:Y:S02]  /*09b0*/  IMAD.MOV.U32 R30, RZ, RZ, R2 ;  /* 0x000000ffff1e7224 */ /* 0x000fe400078e0002 */
[----:B------:R-:W-:Y:S02]  /*09c0*/  IMAD.MOV.U32 R107, RZ, RZ, R31 ;  /* 0x000000ffff6b7224 */ /* 0x000fe400078e001f */
[----:B------:R-:W-:Y:S02]  /*09d0*/  IMAD.MOV.U32 R109, RZ, RZ, R28 ;  /* 0x000000ffff6d7224 */ /* 0x000fe400078e001c */
[----:B------:R-:W-:Y:S01]  /*09e0*/  IMAD.MOV.U32 R117, RZ, RZ, R76 ;  /* 0x000000ffff757224 */ /* 0x000fe200078e004c */
[----:B------:R-:W-:Y:S01]  /*09f0*/  UPLOP3.LUT UP0, UPT, UPT, UPT, UPT, 0x80, 0x0 ;  /* 0x000000000000789c */ /* 0x000fe20003f0f070 */
[----:B------:R-:W-:Y:S01]  /*0a00*/  UMOV UR28, 0x2 ;  /* 0x00000002001c7882 */ /* 0x000fe20000000000 */
[----:B------:R-:W-:Y:S01]  /*0a10*/  UMOV UR29, 0xffffffff ;  /* 0xffffffff001d7882 */ /* 0x000fe20000000000 */
[----:B------:R-:W-:Y:S01]  /*0a20*/  UMOV UR4, URZ ;  /* 0x0000003f00047c82 */ /* 0x000fe20008000000 */
[----:B------:R-:W-:Y:S01]  /*0a30*/  UIMAD.WIDE UR26, UR25, 0x2, UR26 ;  /* 0x00000002191a78a5 */ /* 0x000fe2000f8e021a */
[----:B------:R-:W-:Y:S01]  /*0a40*/  UMOV UR11, 0x40000040 ;  /* 0x40000040000b7882 */ /* 0x000fe20000000000 */
[----:B------:R-:W-:Y:S01]  /*0a50*/  UMOV UR13, 0x40000040 ;  /* 0x40000040000d7882 */ /* 0x000fe20000000000 */
[----:B------:R-:W-:Y:S01]  /*0a60*/  UMOV UR23, 0x40000040 ;  /* 0x4000004000177882 */ /* 0x000fe20000000000 */
[----:B---3--:R1:W-:Y:S02]  /*0a70*/  STS.128 [R80+0x8400], R16 ;  /* 0x0084001050007388 */ /* 0x0083e40000000c00 */
[C---:B-1----:R-:W-:Y:S01]  /*0a80*/  LEA R18, P2, R99.reuse, UR8, 0x6 ;  /* 0x0000000863127c11 */ /* 0x042fe2000f8430ff */
[C---:B------:R-:W-:Y:S01]  /*0a90*/  IMAD.SHL.U32 R16, R28.reuse, 0x2, RZ ;  /* 0x000000021c107824 */ /* 0x040fe200078e00ff */
[----:B------:R-:W-:Y:S01]  /*0aa0*/  SHF.L.U64.HI R17, R28, 0x1, R3 ;  /* 0x000000011c117819 */ /* 0x000fe20000010203 */
[----:B----4-:R-:W-:Y:S04]  /*0ab0*/  STS.128 [R79+0x8400], R12 ;  /* 0x0084000c4f007388 */ /* 0x010fe80000000c00 */
[----:B------:R1:W-:Y:S01]  /*0ac0*/  STS.128 [R78+0x8400], R24 ;  /* 0x008400184e007388 */ /* 0x0003e20000000c00 */
[----:B------:R-:W-:-:S02]  /*0ad0*/  LEA.HI.X R19, R99, UR9, R104, 0x6, P2 ;  /* 0x0000000963137c11 */ /* 0x000fc400090f3468 */
[----:B------:R-:W-:-:S03]  /*0ae0*/  IADD3 R16, P4, R16, UR6, RZ ;  /* 0x0000000610107c10 */ /* 0x000fc6000ff9e0ff */
[----:B------:R2:W5:Y:S01]  /*0af0*/  @P5 LDG.E.U16 R90, desc[UR30][R18.64] ;  /* 0x0000001e125a5981 */ /* 0x000562000c1e1500 */
[--C-:B-1----:R-:W-:Y:S02]  /*0b00*/  LOP3.LUT R26, R6, 0x38, R91.reuse, 0xf8, !PT ;  /* 0x00000038061a7812 */ /* 0x102fe400078ef85b */
[----:B------:R-:W-:-:S03]  /*0b10*/  LOP3.LUT R24, R8, 0x38, R91, 0xf8, !PT ;  /* 0x0000003808187812 */ /* 0x000fc600078ef85b */
[----:B------:R-:W-:Y:S02]  /*0b20*/  IMAD.SHL.U32 R14, R26, 0x2, RZ ;  /* 0x000000021a0e7824 */ /* 0x000fe400078e00ff */
[----:B------:R-:W-:Y:S01]  /*0b30*/  IMAD.SHL.U32 R12, R24, 0x2, RZ ;  /* 0x00000002180c7824 */ /* 0x000fe200078e00ff */
[----:B------:R-:W-:Y:S02]  /*0b40*/  SHF.L.U64.HI R15, R26, 0x1, R5 ;  /* 0x000000011a0f7819 */ /* 0x000fe40000010205 */
[----:B------:R-:W-:Y:S02]  /*0b50*/  SHF.L.U64.HI R13, R24, 0x1, R7 ;  /* 0x00000001180d7819 */ /* 0x000fe40000010207 */
[----:B------:R-:W-:Y:S02]  /*0b60*/  IADD3 R14, P2, R14, UR6, RZ ;  /* 0x000000060e0e7c10 */ /* 0x000fe4000ff5e0ff */
[----:B------:R-:W-:Y:S01]  /*0b70*/  IADD3 R12, P3, R12, UR6, RZ ;  /* 0x000000060c0c7c10 */ /* 0x000fe2000ff7e0ff */
[----:B------:R1:W-:Y:S01]  /*0b80*/  STS.128 [R77+0x8400], R20 ;  /* 0x008400144d007388 */ /* 0x0003e20000000c00 */
[----:B------:R-:W-:-:S02]  /*0b90*/  IADD3.X R17, R17, UR7, RZ, P4, !PT ;  /* 0x0000000711117c10 */ /* 0x000fc4000a7fe4ff */
[----:B------:R-:W-:Y:S01]  /*0ba0*/  IADD3.X R15, R15, UR7, RZ, P2, !PT ;  /* 0x000000070f0f7c10 */ /* 0x000fe200097fe4ff */
[----:B------:R-:W-:Y:S01]  /*0bb0*/  @!PT LDS RZ, [RZ] ;  /* 0x00000000fffff984 */ /* 0x000fe20000000800 */
[----:B------:R-:W-:Y:S01]  /*0bc0*/  @!PT LDS RZ, [RZ] ;  /* 0x00000000fffff984 */ /* 0x000fe20000000800 */
[----:B------:R-:W-:Y:S01]  /*0bd0*/  @!PT LDS RZ, [RZ] ;  /* 0x00000000fffff984 */ /* 0x000fe20000000800 */
[----:B------:R-:W-:Y:S01]  /*0be0*/  LDGSTS.E.BYPASS.128 [R9], desc[UR30][R10.64], P5 ;  /* 0x000000000a097fae */ /* 0x000fe2000a901c5e */
[----:B------:R-:W-:Y:S02]  /*0bf0*/  IADD3.X R13, R13, UR7, RZ, P3, !PT ;  /* 0x000000070d0d7c10 */ /* 0x000fe40009ffe4ff */
[C---:B------:R-:W-:Y:S01]  /*0c00*/  LEA R32, P3, R105.reuse, UR8, 0x6 ;  /* 0x0000000869207c11 */ /* 0x040fe2000f8630ff */
[----:B------:R-:W-:Y:S03]  /*0c10*/  LDGSTS.E.BYPASS.128 [R9+0x800], desc[UR30][R16.64], P6 ;  /* 0x0080000010097fae */ /* 0x000fe6000b101c5e */
[----:B------:R-:W-:Y:S01]  /*0c20*/  LEA.HI.X R33, R105, UR9, R104, 0x6, P3 ;  /* 0x0000000969217c11 */ /* 0x000fe200098f3468 */
[----:B------:R-:W-:Y:S04]  /*0c30*/  LDGSTS.E.BYPASS.128 [R9+0x1000], desc[UR30][R14.64], P0 ;  /* 0x010000000e097fae */ /* 0x000fe80008101c5e */
[----:B------:R-:W-:Y:S04]  /*0c40*/  LDGSTS.E.BYPASS.128 [R9+0x1800], desc[UR30][R12.64], P1 ;  /* 0x018000000c097fae */ /* 0x000fe80008901c5e */
[----:B------:R-:W0:Y:S01]  /*0c50*/  LDGDEPBAR ;  /* 0x00000000000079af */ /* 0x000e220000000000 */
[----:B-1----:R-:W-:-:S02]  /*0c60*/  LEA R20, P4, R101, UR8, 0x6 ;  /* 0x0000000865147c11 */ /* 0x002fc4000f8830ff */
[----:B------:R-:W-:Y:S01]  /*0c70*/  LEA R22, P2, R103, UR8, 0x6 ;  /* 0x0000000867167c11 */ /* 0x000fe2000f8430ff */
[----:B------:R-:W5:Y:S01]  /*0c80*/  @P1 LDG.E.U16 R87, desc[UR30][R32.64] ;  /* 0x0000001e20571981 */ /* 0x000f62000c1e1500 */
[--C-:B------:R-:W-:Y:S02]  /*0c90*/  LEA.HI.X R21, R101, UR9, R104.reuse, 0x6, P4 ;  /* 0x0000000965157c11 */ /* 0x100fe4000a0f3468 */
[----:B------:R-:W-:-:S03]  /*0ca0*/  LEA.HI.X R23, R103, UR9, R104, 0x6, P2 ;  /* 0x0000000967177c11 */ /* 0x000fc600090f3468 */
[----:B------:R1:W5:Y:S04]  /*0cb0*/  @P6 LDG.E.U16 R89, desc[UR30][R20.64] ;  /* 0x0000001e14596981 */ /* 0x000368000c1e1500 */
[----:B------:R3:W5:Y:S01]  /*0cc0*/  @P0 LDG.E.U16 R88, desc[UR30][R22.64] ;  /* 0x0000001e16580981 */ /* 0x000762000c1e1500 */
[----:B------:R-:W-:Y:S01]  /*0cd0*/  BAR.SYNC.DEFER_BLOCKING 0x0 ;  /* 0x0000000000007b1d */ /* 0x000fe20000010000 */
[----:B--2---:R-:W-:Y:S01]  /*0ce0*/  IMAD.SHL.U32 R18, R34, 0x40, RZ ;  /* 0x0000004022127824 */ /* 0x004fe200078e00ff */
[----:B------:R-:W-:-:S04]  /*0cf0*/  SHF.R.U32.HI R19, RZ, 0x1, R34 ;  /* 0x00000001ff137819 */ /* 0x000fc80000011622 */
[----:B------:R-:W-:Y:S01]  /*0d00*/  LOP3.LUT R18, R18, 0x3c0, RZ, 0xc0, !PT ;  /* 0x000003c012127812 */ /* 0x000fe200078ec0ff */
[----:B------:R-:W-:Y:S01]  /*0d10*/  @!PT LDS RZ, [RZ] ;  /* 0x00000000fffff984 */ /* 0x000fe20000000800 */
[----:B------:R-:W-:Y:S01]  /*0d20*/  @!PT LDS RZ, [RZ] ;  /* 0x00000000fffff984 */ /* 0x000fe20000000800 */
[----:B------:R-:W-:Y:S01]  /*0d30*/  @!PT LDS RZ, [RZ] ;  /* 0x00000000fffff984 */ /* 0x000fe20000000800 */
[----:B------:R-:W-:Y:S04]  /*0d40*/  LDGSTS.E.BYPASS.128 [R9+0x2000], desc[UR30][R10.64+0x80], P5 ;  /* 0x020000800a097fae */ /* 0x000fe8000a901c5e */
[----:B------:R-:W-:Y:S04]  /*0d50*/  LDGSTS.E.BYPASS.128 [R9+0x2800], desc[UR30][R16.64+0x80], P6 ;  /* 0x0280008010097fae */ /* 0x000fe8000b101c5e */
[----:B------:R-:W-:Y:S04]  /*0d60*/  LDGSTS.E.BYPASS.128 [R9+0x3000], desc[UR30][R14.64+0x80], P0 ;  /* 0x030000800e097fae */ /* 0x000fe80008101c5e */
[----:B------:R-:W-:Y:S04]  /*0d70*/  LDGSTS.E.BYPASS.128 [R9+0x3800], desc[UR30][R12.64+0x80], P1 ;  /* 0x038000800c097fae */ /* 0x000fe80008901c5e */
[----:B------:R-:W0:Y:S01]  /*0d80*/  LDGDEPBAR ;  /* 0x00000000000079af */ /* 0x000e220000000000 */
[----:B------:R-:W-:Y:S01]  /*0d90*/  BAR.SYNC.DEFER_BLOCKING 0x0 ;  /* 0x0000000000007b1d */ /* 0x000fe20000010000 */
[----:B------:R-:W-:Y:S01]  /*0da0*/  LOP3.LUT R18, R18, 0x8, R19, 0xf8, !PT ;  /* 0x0000000812127812 */ /* 0x000fe200078ef813 */
[----:B------:R-:W-:-:S05]  /*0db0*/  IMAD.SHL.U32 R19, R34, 0x20, RZ ;  /* 0x0000002022137824 */ /* 0x000fca00078e00ff */
[----:B------:R-:W-:Y:S02]  /*0dc0*/  LOP3.LUT R18, R18, 0xc00, R19, 0xf8, !PT ;  /* 0x00000c0012127812 */ /* 0x000fe400078ef813 */
[----:B------:R-:W-:Y:S02]  /*0dd0*/  LOP3.LUT R19, R34, 0x78, RZ, 0xc0, !PT ;  /* 0x0000007822137812 */ /* 0x000fe400078ec0ff */
[----:B-1----:R-:W-:Y:S02]  /*0de0*/  LOP3.LUT R21, R81, 0x800, RZ, 0xfc, !PT ;  /* 0x0000080051157812 */ /* 0x002fe400078efcff */
[----:B------:R-:W-:Y:S02]  /*0df0*/  LEA R84, R19, UR22, 0x1 ;  /* 0x0000001613547c11 */ /* 0x000fe4000f8e08ff */
[C---:B------:R-:W-:Y:S02]  /*0e00*/  LOP3.LUT R19, R81.reuse, 0x400, RZ, 0xfc, !PT ;  /* 0x0000040051137812 */ /* 0x040fe400078efcff */
[----:B---3--:R-:W-:Y:S01]  /*0e10*/  LOP3.LUT R22, R81, 0xc00, RZ, 0xfc, !PT ;  /* 0x00000c0051167812 */ /* 0x008fe200078efcff */
[----:B------:R-:W-:Y:S01]  /*0e20*/  @!PT LDS RZ, [RZ] ;  /* 0x00000000fffff984 */ /* 0x000fe20000000800 */
[----:B------:R-:W-:Y:S01]  /*0e30*/  @!PT LDS RZ, [RZ] ;  /* 0x00000000fffff984 */ /* 0x000fe20000000800 */
[----:B------:R-:W-:Y:S01]  /*0e40*/  @!PT LDS RZ, [RZ] ;  /* 0x00000000fffff984 */ /* 0x000fe20000000800 */
[----:B------:R-:W-:Y:S04]  /*0e50*/  LDGSTS.E.BYPASS.128 [R9+0x4000], desc[UR30][R10.64+0x100], !PT ;  /* 0x040001000a097fae */ /* 0x000fe8000f901c5e */
[----:B------:R-:W-:Y:S04]  /*0e60*/  LDGSTS.E.BYPASS.128 [R9+0x4800], desc[UR30][R16.64+0x100], !PT ;  /* 0x0480010010097fae */ /* 0x000fe8000f901c5e */
[----:B------:R-:W-:Y:S04]  /*0e70*/  LDGSTS.E.BYPASS.128 [R9+0x5000], desc[UR30][R14.64+0x100], !PT ;  /* 0x050001000e097fae */ /* 0x000fe8000f901c5e */
[----:B------:R1:W-:Y:S01]  /*0e80*/  LDGSTS.E.BYPASS.128 [R9+0x5800], desc[UR30][R12.64+0x100], !PT ;  /* 0x058001000c097fae */ /* 0x0003e2000f901c5e */
[----:B------:R-:W-:-:S03]  /*0e90*/  UIADD3 UR9, UR24, 0x8420, URZ ;  /* 0x0000842018097890 */ /* 0x000fc6000fffe03f */
[----:B------:R-:W0:Y:S01]  /*0ea0*/  LDGDEPBAR ;  /* 0x00000000000079af */ /* 0x000e220000000000 */
[----:B------:R-:W-:Y:S02]  /*0eb0*/  SHF.R.U32.HI R20, RZ, 0x2, R19 ;  /* 0x00000002ff147819 */ /* 0x000fe40000011613 */
[----:B------:R-:W-:Y:S02]  /*0ec0*/  SHF.R.U32.HI R21, RZ, 0x2, R21 ;  /* 0x00000002ff157819 */ /* 0x000fe40000011615 */
[----:B------:R-:W-:Y:S02]  /*0ed0*/  SHF.R.U32.HI R22, RZ, 0x2, R22 ;  /* 0x00000002ff167819 */ /* 0x000fe40000011616 */
[----:B------:R-:W-:Y:S01]  /*0ee0*/  SHF.R.U32.HI R19, RZ, 0x2, R18 ;  /* 0x00000002ff137819 */ /* 0x000fe20000011612 */
[----:B------:R-:W-:Y:S01]  /*0ef0*/  USHF.R.U32.HI UR16, URZ, 0x4, UR9 ;  /* 0x000000043f107899 */ /* 0x000fe20008011609 */
[----:B------:R-:W-:Y:S01]  /*0f00*/  LOP3.LUT R20, R20, 0x1f0, RZ, 0xc0, !PT ;  /* 0x000001f014147812 */ /* 0x000fe200078ec0ff */
[----:B------:R-:W-:Y:S01]  /*0f10*/  USGXT.U32 UR9, UR15, 0xe ;  /* 0x0000000e0f09789a */ /* 0x000fe20008000000 */
[----:B------:R-:W-:-:S02]  /*0f20*/  LOP3.LUT R21, R21, 0x2f0, RZ, 0xc0, !PT ;  /* 0x000002f015157812 */ /* 0x000fc400078ec0ff */
[----:B------:R-:W-:Y:S02]  /*0f30*/  LOP3.LUT R22, R22, 0x3f0, RZ, 0xc0, !PT ;  /* 0x000003f016167812 */ /* 0x000fe400078ec0ff */
[----:B------:R-:W-:Y:S01]  /*0f40*/  LOP3.LUT R19, R19, 0x3f0, RZ, 0xc0, !PT ;  /* 0x000003f013137812 */ /* 0x000fe200078ec0ff */
[----:B------:R-:W-:Y:S02]  /*0f50*/  UIADD3 UR8, UR24, 0x8400, URZ ;  /* 0x0000840018087890 */ /* 0x000fe4000fffe03f */
[----:B------:R-:W-:Y:S02]  /*0f60*/  USGXT.U32 UR10, UR16, 0xe ;  /* 0x0000000e100a789a */ /* 0x000fe40008000000 */
[----:B------:R-:W-:Y:S01]  /*0f70*/  USGXT.U32 UR15, UR21, 0xe ;  /* 0x0000000e150f789a */ /* 0x000fe20008000000 */
[----:B------:R-:W-:Y:S01]  /*0f80*/  VIADD R20, R20, UR22 ;  /* 0x0000001614147c36 */ /* 0x000fe20008000000 */
[----:B------:R-:W-:Y:S01]  /*0f90*/  ULOP3.LUT UR16, UR9, 0x2000000, URZ, 0xfc, !UPT ;  /* 0x0200000009107892 */ /* 0x000fe2000f8efc3f */
[----:B------:R-:W-:Y:S01]  /*0fa0*/  VIADD R82, R21, UR22 ;  /* 0x0000001615527c36 */ /* 0x000fe20008000000 */
[----:B------:R-:W-:Y:S01]  /*0fb0*/  USHF.R.U32.HI UR8, URZ, 0x4, UR8 ;  /* 0x000000043f087899 */ /* 0x000fe20008011608 */
[----:B------:R-:W-:Y:S01]  /*0fc0*/  VIADD R22, R22, UR22 ;  /* 0x0000001616167c36 */ /* 0x000fe20008000000 */
[----:B------:R-:W-:Y:S01]  /*0fd0*/  ULOP3.LUT UR17, UR10, 0x2000000, URZ, 0xfc, !UPT ;  /* 0x020000000a117892 */ /* 0x000fe2000f8efc3f */
[----:B------:R-:W-:Y:S01]  /*0fe0*/  VIADD R19, R19, UR22 ;  /* 0x0000001613137c36 */ /* 0x000fe20008000000 */
[----:B------:R-:W-:Y:S01]  /*0ff0*/  ULOP3.LUT UR22, UR14, 0x2000000, URZ, 0xfc, !UPT ;  /* 0x020000000e167892 */ /* 0x000fe2000f8efc3f */
[--C-:B-1----:R-:W-:Y:S01]  /*1000*/  LOP3.LUT R9, R0, 0x40, R29.reuse, 0xfe, !PT ;  /* 0x0000004000097812 */ /* 0x102fe200078efe1d */
[----:B------:R-:W-:Y:S01]  /*1010*/  ULOP3.LUT UR32, UR15, 0x2000000, URZ, 0xfc, !UPT ;  /* 0x020000000f207892 */ /* 0x000fe2000f8efc3f */
[----:B------:R-:W-:-:S02]  /*1020*/  LOP3.LUT R10, R4, 0x40, R29, 0xfe, !PT ;  /* 0x00000040040a7812 */ /* 0x000fc400078efe1d */
[--C-:B------:R-:W-:Y:S02]  /*1030*/  LOP3.LUT R11, R6, 0x40, R29.reuse, 0xfe, !PT ;  /* 0x00000040060b7812 */ /* 0x100fe400078efe1d */
[--C-:B------:R-:W-:Y:S02]  /*1040*/  LOP3.LUT R12, R8, 0x40, R29.reuse, 0xfe, !PT ;  /* 0x00000040080c7812 */ /* 0x100fe400078efe1d */
[--C-:B------:R-:W-:Y:S02]  /*1050*/  LOP3.LUT R13, R0, 0x80, R29.reuse, 0xfe, !PT ;  /* 0x00000080000d7812 */ /* 0x100fe400078efe1d */
[--C-:B------:R-:W-:Y:S02]  /*1060*/  LOP3.LUT R14, R4, 0x80, R29.reuse, 0xfe, !PT ;  /* 0x00000080040e7812 */ /* 0x100fe400078efe1d */
[----:B------:R-:W-:Y:S01]  /*1070*/  LOP3.LUT R15, R6, 0x80, R29, 0xfe, !PT ;  /* 0x00000080060f7812 */ /* 0x000fe200078efe1d */
[C---:B------:R-:W-:Y:S01]  /*1080*/  IMAD R84, R81.reuse, 0x2, R84 ;  /* 0x0000000251547824 */ /* 0x040fe200078e0254 */
[----:B------:R-:W-:Y:S01]  /*1090*/  USGXT.U32 UR8, UR8, 0xe ;  /* 0x0000000e0808789a */ /* 0x000fe20008000000 */
[----:B------:R-:W-:Y:S01]  /*10a0*/  IMAD R83, R81, 0x2, R20 ;  /* 0x0000000251537824 */ /* 0x000fe200078e0214 */
[----:B------:R-:W-:Y:S01]  /*10b0*/  SHF.L.U64.HI R104, R105, 0x5, R104 ;  /* 0x0000000569687819 */ /* 0x000fe20000010268 */
[C---:B------:R-:W-:Y:S01]  /*10c0*/  IMAD R82, R81.reuse, 0x2, R82 ;  /* 0x0000000251527824 */ /* 0x040fe200078e0252 */
[----:B------:R-:W-:Y:S01]  /*10d0*/  UMOV UR14, UR18 ;  /* 0x00000012000e7c82 */ /* 0x000fe20008000000 */
[----:B------:R-:W-:Y:S01]  /*10e0*/  IMAD R81, R81, 0x2, R22 ;  /* 0x0000000251517824 */ /* 0x000fe200078e0216 */
[----:B------:R-:W-:Y:S01]  /*10f0*/  PLOP3.LUT P4, PT, P6, PT, PT, 0x80, 0x0 ;  /* 0x000000000000781c */ /* 0x000fe2000378f070 */
[----:B------:R-:W-:Y:S01]  /*1100*/  IMAD R85, R18, 0x2, R19 ;  /* 0x0000000212557824 */ /* 0x000fe200078e0213 */
[----:B------:R-:W-:Y:S01]  /*1110*/  PLOP3.LUT P3, PT, P0, PT, PT, 0x80, 0x0 ;  /* 0x000000000000781c */ /* 0x000fe2000076f070 */
[----:B------:R-:W-:Y:S01]  /*1120*/  IMAD.SHL.U32 R99, R99, 0x20, RZ ;  /* 0x0000002063637824 */ /* 0x000fe200078e00ff */
[----:B------:R-:W-:Y:S01]  /*1130*/  PLOP3.LUT P2, PT, P1, PT, PT, 0x80, 0x0 ;  /* 0x000000000000781c */ /* 0x000fe20000f4f070 */
[----:B------:R-:W-:Y:S01]  /*1140*/  IMAD.SHL.U32 R101, R101, 0x20, RZ ;  /* 0x0000002065657824 */ /* 0x000fe200078e00ff */
[----:B------:R-:W-:Y:S01]  /*1150*/  UMOV UR10, UR16 ;  /* 0x00000010000a7c82 */ /* 0x000fe20008000000 */
[----:B------:R-:W-:Y:S01]  /*1160*/  IMAD.SHL.U32 R103, R103, 0x20, RZ ;  /* 0x0000002067677824 */ /* 0x000fe200078e00ff */
[----:B------:R-:W-:Y:S01]  /*1170*/  UMOV UR18, UR20 ;  /* 0x0000001400127c82 */ /* 0x000fe20008000000 */
[----:B------:R-:W-:-:S02]  /*1180*/  IMAD.SHL.U32 R105, R105, 0x20, RZ ;  /* 0x0000002069697824 */ /* 0x000fc400078e00ff */
[----:B------:R-:W-:Y:S02]  /*1190*/  IMAD.MOV.U32 R16, RZ, RZ, R5 ;  /* 0x000000ffff107224 */ /* 0x000fe400078e0005 */
[----:B------:R-:W-:Y:S02]  /*11a0*/  IMAD.MOV.U32 R17, RZ, RZ, R7 ;  /* 0x000000ffff117224 */ /* 0x000fe400078e0007 */
[----:B------:R-:W-:Y:S02]  /*11b0*/  IMAD.MOV.U32 R18, RZ, RZ, R2 ;  /* 0x000000ffff127224 */ /* 0x000fe400078e0002 */
[----:B------:R-:W-:Y:S02]  /*11c0*/  IMAD.MOV.U32 R19, RZ, RZ, R3 ;  /* 0x000000ffff137224 */ /* 0x000fe400078e0003 */
[----:B------:R-:W-:Y:S02]  /*11d0*/  IMAD.MOV.U32 R20, RZ, RZ, R5 ;  /* 0x000000ffff147224 */ /* 0x000fe400078e0005 */
[----:B------:R-:W-:-:S02]  /*11e0*/  IMAD.MOV.U32 R21, RZ, RZ, R7 ;  /* 0x000000ffff157224 */ /* 0x000fc400078e0007 */
[----:B------:R-:W-:Y:S02]  /*11f0*/  IMAD.MOV.U32 R22, RZ, RZ, R2 ;  /* 0x000000ffff167224 */ /* 0x000fe400078e0002 */
[--C-:B------:R-:W-:Y:S02]  /*1200*/  IMAD.MOV.U32 R23, RZ, RZ, R3.reuse ;  /* 0x000000ffff177224 */ /* 0x100fe400078e0003 */
[----:B------:R-:W-:Y:S02]  /*1210*/  IMAD.MOV.U32 R33, RZ, RZ, R3 ;  /* 0x000000ffff217224 */ /* 0x000fe400078e0003 */
[----:B------:R-:W-:Y:S02]  /*1220*/  IMAD.MOV.U32 R27, RZ, RZ, R5 ;  /* 0x000000ffff1b7224 */ /* 0x000fe400078e0005 */
[----:B------:R-:W-:Y:S02]  /*1230*/  IMAD.MOV.U32 R25, RZ, RZ, R7 ;  /* 0x000000ffff197224 */ /* 0x000fe400078e0007 */
[----:B------:R-:W-:-:S02]  /*1240*/  IMAD.MOV.U32 R57, RZ, RZ, R26 ;  /* 0x000000ffff397224 */ /* 0x000fc400078e001a */
[----:B------:R-:W-:Y:S02]  /*1250*/  IMAD.MOV.U32 R58, RZ, RZ, R24 ;  /* 0x000000ffff3a7224 */ /* 0x000fe400078e0018 */
[----:B------:R-:W-:Y:S02]  /*1260*/  IMAD.MOV.U32 R111, RZ, RZ, R13 ;  /* 0x000000ffff6f7224 */ /* 0x000fe400078e000d */
[----:B------:R-:W-:Y:S02]  /*1270*/  IMAD.MOV.U32 R113, RZ, RZ, R14 ;  /* 0x000000ffff717224 */ /* 0x000fe400078e000e */
[----:B------:R-:W-:Y:S02]  /*1280*/  IMAD.MOV.U32 R115, RZ, RZ, R15 ;  /* 0x000000ffff737224 */ /* 0x000fe400078e000f */
[----:B------:R-:W-:Y:S02]  /*1290*/  IMAD.MOV.U32 R119, RZ, RZ, R9 ;  /* 0x000000ffff777224 */ /* 0x000fe400078e0009 */
[----:B------:R-:W-:-:S02]  /*12a0*/  IMAD.MOV.U32 R121, RZ, RZ, R10 ;  /* 0x000000ffff797224 */ /* 0x000fc400078e000a */
[----:B------:R-:W-:Y:S02]  /*12b0*/  IMAD.MOV.U32 R123, RZ, RZ, R11 ;  /* 0x000000ffff7b7224 */ /* 0x000fe400078e000b */
[----:B------:R-:W-:Y:S01]  /*12c0*/  IMAD.MOV.U32 R125, RZ, RZ, R12 ;  /* 0x000000ffff7d7224 */ /* 0x000fe200078e000c */
[----:B------:R-:W-:Y:S01]  /*12d0*/  UMOV UR12, UR17 ;  /* 0x00000011000c7c82 */ /* 0x000fe20008000000 */
[----:B------:R-:W-:Y:S01]  /*12e0*/  UMOV UR16, UR19 ;  /* 0x0000001300107c82 */ /* 0x000fe20008000000 */
[----:B------:R-:W-:Y:S01]  /*12f0*/  UMOV UR20, UR22 ;  /* 0x0000001600147c82 */ /* 0x000fe20008000000 */
[----:B------:R-:W-:Y:S01]  /*1300*/  ULOP3.LUT UR8, UR8, 0x2000000, URZ, 0xfc, !UPT ;  /* 0x0200000008087892 */ /* 0x000fe2000f8efc3f */
[----:B------:R-:W-:Y:S01]  /*1310*/  UMOV UR9, 0x40000040 ;  /* 0x4000004000097882 */ /* 0x000fe20000000000 */
[----:B------:R-:W-:Y:S01]  /*1320*/  UMOV UR15, 0x40000040 ;  /* 0x40000040000f7882 */ /* 0x000fe20000000000 */
[----:B------:R-:W-:Y:S01]  /*1330*/  UMOV UR17, 0x40000040 ;  /* 0x4000004000117882 */ /* 0x000fe20000000000 */
[----:B------:R-:W-:Y:S01]  /*1340*/  UMOV UR19, 0x40000040 ;  /* 0x4000004000137882 */ /* 0x000fe20000000000 */
[----:B------:R-:W-:Y:S01]  /*1350*/  UMOV UR21, 0x40000040 ;  /* 0x4000004000157882 */ /* 0x000fe20000000000 */
[----:B------:R-:W-:-:S06]  /*1360*/  UMOV UR22, UR32 ;  /* 0x0000002000167c82 */ /* 0x000fcc0008000000 */
.L_x_0:
[----:B------:R-:W-:-:S04]  /*1370*/  DEPBAR.LE SB0, 0x2 ;  /* 0x000080800000791a */ /* 0x000fc80000000000 */
[----:B------:R-:W-:Y:S01]  /*1380*/  UIADD3 UR29, UR29, 0x1, URZ ;  /* 0x000000011d1d7890 */ /* 0x000fe2000fffe03f */
[----:B------:R-:W-:Y:S01]  /*1390*/  BAR.SYNC.DEFER_BLOCKING 0x0 ;  /* 0x0000000000007b1d */ /* 0x000fe20000010000 */
[C---:B------:R-:W-:Y:S01]  /*13a0*/  LEA R140, P6, R31.reuse, UR26, 0x1 ;  /* 0x0000001a1f8c7c11 */ /* 0x040fe2000f8c08ff */
[----:B------:R-:W-:Y:S01]  /*13b0*/  UIADD3 UR28, UR28, 0x1, URZ ;  /* 0x000000011c1c7890 */ /* 0x000fe2000fffe03f */
[----:B------:R-:W-:Y:S01]  /*13c0*/  P2R R130, PR, RZ, 0x1 ;  /* 0x00000001ff827803 */ /* 0x000fe20000000000 */
[----:B------:R-:W-:Y:S01]  /*13d0*/  UISETP.GT.AND UP1, UPT, UR29, 0x2, UPT ;  /* 0x000000021d00788c */ /* 0x000fe2000bf24270 */
[----:B------:R-:W-:Y:S02]  /*13e0*/  LEA.HI.X R141, R31, UR27, R30, 0x1, P6 ;  /* 0x0000001b1f8d7c11 */ /* 0x000fe4000b0f0c1e */
[C---:B------:R-:W-:Y:S01]  /*13f0*/  LEA R138, P6, R28.reuse, UR26, 0x1 ;  /* 0x0000001a1c8a7c11 */ /* 0x040fe2000f8c08ff */
[----:B------:R-:W-:Y:S01]  /*1400*/  USEL UR29, UR29, URZ, !UP1 ;  /* 0x0000003f1d1d7287 */ /* 0x000fe2000c800000 */
[----:B------:R-:W-:Y:S01]  /*1410*/  PLOP3.LUT P0, PT, PT, PT, PT, 0x8, 0x0 ;  /* 0x000000000000781c */ /* 0x000fe20003f0e170 */
[----:B------:R-:W-:Y:S01]  /*1420*/  UISETP.GT.AND UP1, UPT, UR28, 0x2, UPT ;  /* 0x000000021c00788c */ /* 0x000fe2000bf24270 */
[----:B------:R-:W-:Y:S01]  /*1430*/  LEA.HI.X R139, R28, UR27, R33, 0x1, P6 ;  /* 0x0000001b1c8b7c11 */ /* 0x000fe2000b0f0c21 */
[----:B------:R-:W-:Y:S01]  /*1440*/  ULEA UR32, UR29, UR24, 0xd ;  /* 0x000000181d207291 */ /* 0x000fe2000f8e683f */
[----:B------:R-:W-:Y:S01]  /*1450*/  LEA R136, P6, R26, UR26, 0x1 ;  /* 0x0000001a1a887c11 */ /* 0x000fe2000f8c08ff */
[----:B------:R-:W-:-:S03]  /*1460*/  USEL UR28, UR28, URZ, !UP1 ;  /* 0x0000003f1c1c7287 */ /* 0x000fc6000c800000 */
[----:B------:R-:W-:Y:S02]  /*1470*/  LEA.HI.X R137, R26, UR27, R27, 0x1, P6 ;  /* 0x0000001b1a897c11 */ /* 0x000fe4000b0f0c1b */
[----:B------:R-:W-:Y:S01]  /*1480*/  LEA R32, R86, UR32, 0x1 ;  /* 0x0000002056207c11 */ /* 0x000fe2000f8e08ff */
[----:B------:R-:W-:Y:S01]  /*1490*/  ULEA UR32, UR28, UR24, 0xd ;  /* 0x000000181c207291 */ /* 0x000fe2000f8e683f */
[----:B------:R-:W-:-:S03]  /*14a0*/  LEA R134, P6, R24, UR26, 0x1 ;  /* 0x0000001a18867c11 */ /* 0x000fc6000f8c08ff */
[----:B------:R-:W1:Y:S01]  /*14b0*/  LDS.128 R60, [R32] ;  /* 0x00000000203c7984 */ /* 0x000e620000000c00 */
[----:B------:R-:W-:Y:S02]  /*14c0*/  LEA.HI.X R135, R24, UR27, R25, 0x1, P6 ;  /* 0x0000001b18877c11 */ /* 0x000fe4000b0f0c19 */
[----:B------:R-:W-:Y:S01]  /*14d0*/  PLOP3.LUT P6, PT, PT, PT, UP0, 0x80, 0x0 ;  /* 0x000000000000781c */ /* 0x000fe20003fcf008 */
[----:B------:R-:W2:Y:S01]  /*14e0*/  LDS.128 R64, [R32+0x800] ;  /* 0x0008000020407984 */ /* 0x000ea20000000c00 */
[----:B------:R-:W-:-:S03]  /*14f0*/  UPLOP3.LUT UP0, UPT, UPT, UPT, UPT, 0x40, 0x0 ;  /* 0x000000000000789c */ /* 0x000fc60003f0e870 */
[----:B------:R-:W3:Y:S04]  /*1500*/  LDS.128 R24, [R32+0x1000] ;  /* 0x0010000020187984 */ /* 0x000ee80000000c00 */
[----:B------:R-:W4:Y:S01]  /*1510*/  LDS.128 R28, [R32+0x1800] ;  /* 0x00180000201c7984 */ /* 0x000f220000000c00 */
[-C--:B-1---5:R-:W-:Y:S02]  /*1520*/  HMUL2.BF16_V2 R63, R63, R90.reuse.H0_H0 ;  /* 0x2000005a3f3f7232 */ /* 0x0a2fe40000200000 */
[-C--:B------:R-:W-:Y:S02]  /*1530*/  HMUL2.BF16_V2 R62, R62, R90.reuse.H0_H0 ;  /* 0x2000005a3e3e7232 */ /* 0x080fe40000200000 */
[-C--:B------:R-:W-:Y:S02]  /*1540*/  HMUL2.BF16_V2 R61, R61, R90.reuse.H0_H0 ;  /* 0x2000005a3d3d7232 */ /* 0x080fe40000200000 */
[----:B------:R-:W-:-:S02]  /*1550*/  HMUL2.BF16_V2 R60, R60, R90.H0_H0 ;  /* 0x2000005a3c3c7232 */ /* 0x000fc40000200000 */
[-C--:B--2---:R-:W-:Y:S02]  /*1560*/  HMUL2.BF16_V2 R67, R67, R89.reuse.H0_H0 ;  /* 0x2000005943437232 */ /* 0x084fe40000200000 */
[-C--:B------:R-:W-:Y:S01]  /*1570*/  HMUL2.BF16_V2 R66, R66, R89.reuse.H0_H0 ;  /* 0x2000005942427232 */ /* 0x080fe20000200000 */
[----:B------:R-:W-:Y:S01]  /*1580*/  STS.128 [R80+0x6000], R60 ;  /* 0x0060003c50007388 */ /* 0x000fe20000000c00 */
[-C--:B------:R-:W-:Y:S02]  /*1590*/  HMUL2.BF16_V2 R65, R65, R89.reuse.H0_H0 ;  /* 0x2000005941417232 */ /* 0x080fe40000200000 */
[----:B------:R-:W-:Y:S02]  /*15a0*/  HMUL2.BF16_V2 R64, R64, R89.H0_H0 ;  /* 0x2000005940407232 */ /* 0x000fe40000200000 */
[-C--:B---3--:R-:W-:Y:S02]  /*15b0*/  HMUL2.BF16_V2 R71, R27, R88.reuse.H0_H0 ;  /* 0x200000581b477232 */ /* 0x088fe40000200000 */
[-C--:B------:R-:W-:Y:S01]  /*15c0*/  HMUL2.BF16_V2 R70, R26, R88.reuse.H0_H0 ;  /* 0x200000581a467232 */ /* 0x080fe20000200000 */
[----:B------:R-:W-:Y:S01]  /*15d0*/  STS.128 [R79+0x6000], R64 ;  /* 0x006000404f007388 */ /* 0x000fe20000000c00 */
[----:B------:R-:W-:-:S02]  /*15e0*/  HMUL2.BF16_V2 R69, R25, R88.H0_H0 ;  /* 0x2000005819457232 */ /* 0x000fc40000200000 */
[----:B------:R-:W-:Y:S02]  /*15f0*/  HMUL2.BF16_V2 R68, R24, R88.H0_H0 ;  /* 0x2000005818447232 */ /* 0x000fe40000200000 */
[-C--:B----4-:R-:W-:Y:S02]  /*1600*/  HMUL2.BF16_V2 R75, R31, R87.reuse.H0_H0 ;  /* 0x200000571f4b7232 */ /* 0x090fe40000200000 */
[-C--:B------:R-:W-:Y:S01]  /*1610*/  HMUL2.BF16_V2 R74, R30, R87.reuse.H0_H0 ;  /* 0x200000571e4a7232 */ /* 0x080fe20000200000 */
[----:B------:R-:W-:Y:S01]  /*1620*/  STS.128 [R78+0x6000], R68 ;  /* 0x006000444e007388 */ /* 0x000fe20000000c00 */
[-C--:B------:R-:W-:Y:S02]  /*1630*/  HMUL2.BF16_V2 R73, R29, R87.reuse.H0_H0 ;  /* 0x200000571d497232 */ /* 0x080fe40000200000 */
[----:B------:R-:W-:-:S05]  /*1640*/  HMUL2.BF16_V2 R72, R28, R87.H0_H0 ;  /* 0x200000571c487232 */ /* 0x000fca0000200000 */
[----:B------:R-:W-:Y:S01]  /*1650*/  STS.128 [R77+0x6000], R72 ;  /* 0x006000484d007388 */ /* 0x000fe20000000c00 */
[----:B------:R-:W-:Y:S01]  /*1660*/  @!PT LDS RZ, [RZ] ;  /* 0x00000000fffff984 */ /* 0x000fe20000000800 */
[----:B------:R-:W-:Y:S01]  /*1670*/  @!PT LDS RZ, [RZ] ;  /* 0x00000000fffff984 */ /* 0x000fe20000000800 */
[----:B------:R-:W-:Y:S01]  /*1680*/  @!PT LDS RZ, [RZ] ;  /* 0x00000000fffff984 */ /* 0x000fe20000000800 */
[----:B------:R-:W-:Y:S01]  /*1690*/  @!PT LDS RZ, [RZ] ;  /* 0x00000000fffff984 */ /* 0x000fe20000000800 */
[----:B------:R1:W-:Y:S06]  /*16a0*/  MEMBAR.ALL.CTA ;  /* 0x0000000000007992 */ /* 0x0003ec0000008000 */
[----:B-1----:R-:W1:Y:S02]  /*16b0*/  FENCE.VIEW.ASYNC.S ;  /* 0x00000000000073c6 */ /* 0x002e640000000000 */
[----:B-1----:R-:W-:Y:S06]  /*16c0*/  BAR.SYNC.DEFER_BLOCKING 0x0 ;  /* 0x0000000000007b1d */ /* 0x002fec0000010000 */
[----:B------:R-:W-:-:S06]  /*16d0*/  WARPGROUP.ARRIVE ;  /* 0x00000000000079c5 */ /* 0x000fcc0000000000 */
[----:B------:R-:W-:Y:S04]  /*16e0*/  HGMMA.64x64x16.F32.BF16 R24, gdesc[UR8].tnspB, RZ, !UPT ;  /* 0x40e00000081879f0 */ /* 0x000fe8000c7018ff */
[----:B------:R-:W-:Y:S04]  /*16f0*/  HGMMA.64x64x16.F32.BF16 R24, gdesc[UR12].tnspB, R24 ;  /* 0x40e000000c1879f0 */ /* 0x000fe80008701818 */
[----:B------:R-:W-:Y:S04]  /*1700*/  HGMMA.64x64x16.F32.BF16 R24, gdesc[UR16].tnspB, R24 ;  /* 0x40e00000101879f0 */ /* 0x000fe80008701818 */
[----:B------:R-:W-:Y:S03]  /*1710*/  HGMMA.64x64x16.F32.BF16 R24, gdesc[UR20].tnspB, R24, gsb0 ;  /* 0x40e00000141879f0 */ /* 0x000fe60008001818 */
[----:B------:R-:W-:-:S02]  /*1720*/  WARPGROUP.DEPBAR.LE gsb0, 0x0 ;  /* 0x00008000000079c5 */ /* 0x000fc40000010000 */
[----:B------:R-:W-:Y:S02]  /*1730*/  F2FP.BF16.F32.PACK_AB R24, R25, R24 ;  /* 0x000000181918723e */ /* 0x000fe400000010ff */
[----:B------:R-:W-:Y:S02]  /*1740*/  F2FP.BF16.F32.PACK_AB R25, R27, R26 ;  /* 0x0000001a1b19723e */ /* 0x000fe400000010ff */
[----:B------:R-:W-:Y:S02]  /*1750*/  F2FP.BF16.F32.PACK_AB R32, R33, R32 ;  /* 0x000000202120723e */ /* 0x000fe400000010ff */
[----:B------:R-:W-:Y:S02]  /*1760*/  F2FP.BF16.F32.PACK_AB R26, R29, R28 ;  /* 0x0000001c1d1a723e */ /* 0x000fe400000010ff */
[----:B------:R-:W-:Y:S01]  /*1770*/  F2FP.BF16.F32.PACK_AB R27, R31, R30 ;  /* 0x0000001e1f1b723e */ /* 0x000fe200000010ff */
[----:B------:R-:W-:Y:S01]  /*1780*/  BAR.SYNC.DEFER_BLOCKING 0x0 ;  /* 0x0000000000007b1d */ /* 0x000fe20000010000 */
[----:B------:R-:W-:-:S02]  /*1790*/  F2FP.BF16.F32.PACK_AB R33, R35, R34 ;  /* 0x000000222321723e */ /* 0x000fc400000010ff */
[----:B------:R-:W-:Y:S02]  /*17a0*/  F2FP.BF16.F32.PACK_AB R40, R41, R40 ;  /* 0x000000282928723e */ /* 0x000fe400000010ff */
[----:B------:R-:W-:Y:S02]  /*17b0*/  F2FP.BF16.F32.PACK_AB R34, R37, R36 ;  /* 0x000000242522723e */ /* 0x000fe400000010ff */
[----:B------:R-:W-:Y:S02]  /*17c0*/  F2FP.BF16.F32.PACK_AB R35, R39, R38 ;  /* 0x000000262723723e */ /* 0x000fe400000010ff */
[----:B------:R-:W-:Y:S02]  /*17d0*/  F2FP.BF16.F32.PACK_AB R41, R43, R42 ;  /* 0x0000002a2b29723e */ /* 0x000fe400000010ff */
[----:B------:R-:W-:Y:S02]  /*17e0*/  F2FP.BF16.F32.PACK_AB R48, R49, R48 ;  /* 0x000000303130723e */ /* 0x000fe400000010ff */
[----:B------:R-:W-:Y:S01]  /*17f0*/  F2FP.BF16.F32.PACK_AB R42, R45, R44 ;  /* 0x0000002c2d2a723e */ /* 0x000fe200000010ff */
[----:B------:R-:W-:Y:S01]  /*1800*/  IMAD.MOV.U32 R44, RZ, RZ, R119 ;  /* 0x000000ffff2c7224 */ /* 0x000fe200078e0077 */
[----:B------:R-:W-:Y:S01]  /*1810*/  F2FP.BF16.F32.PACK_AB R43, R47, R46 ;  /* 0x0000002e2f2b723e */ /* 0x000fe200000010ff */
[----:B------:R-:W-:Y:S01]  /*1820*/  IMAD.MOV.U32 R119, RZ, RZ, R111 ;  /* 0x000000ffff777224 */ /* 0x000fe200078e006f */
[----:B------:R-:W-:-:S02]  /*1830*/  F2FP.BF16.F32.PACK_AB R49, R51, R50 ;  /* 0x000000323331723e */ /* 0x000fc400000010ff */
[----:B------:R-:W-:Y:S02]  /*1840*/  F2FP.BF16.F32.PACK_AB R50, R53, R52 ;  /* 0x000000343532723e */ /* 0x000fe400000010ff */
[----:B------:R-:W-:Y:S02]  /*1850*/  F2FP.BF16.F32.PACK_AB R51, R55, R54 ;  /* 0x000000363733723e */ /* 0x000fe400000010ff */
[----:B------:R-:W-:Y:S01]  /*1860*/  LOP3.LUT R45, R132, 0x38, R91, 0xf8, !PT ;  /* 0x00000038842d7812 */ /* 0x000fe200078ef85b */
[----:B------:R-:W-:Y:S01]  /*1870*/  STSM.16.M88.4 [R85], R24 ;  /* 0x0000001855007844 */ /* 0x000fe20000000200 */
[----:B------:R-:W-:Y:S02]  /*1880*/  IMAD.MOV.U32 R132, RZ, RZ, 0x100 ;  /* 0x00000100ff847424 */ /* 0x000fe400078e00ff */
[----:B------:R-:W-:Y:S01]  /*1890*/  LOP3.LUT R111, R45, R0, RZ, 0xfc, !PT ;  /* 0x000000002d6f7212 */ /* 0x000fe200078efcff */
[----:B------:R-:W-:Y:S04]  /*18a0*/  STSM.16.M88.4 [R85+0x20], R32 ;  /* 0x0000202055007844 */ /* 0x000fe80000000200 */
[----:B------:R1:W-:Y:S04]  /*18b0*/  STSM.16.M88.4 [R85+0x40], R40 ;  /* 0x0000402855007844 */ /* 0x0003e80000000200 */
[----:B------:R-:W-:Y:S01]  /*18c0*/  STSM.16.M88.4 [R85+0x60], R48 ;  /* 0x0000603055007844 */ /* 0x000fe20000000200 */
[----:B------:R-:W-:Y:S01]  /*18d0*/  BAR.SYNC.DEFER_BLOCKING 0x0 ;  /* 0x0000000000007b1d */ /* 0x000fe20000010000 */
[----:B-1----:R-:W-:-:S02]  /*18e0*/  IMAD.MOV.U32 R40, RZ, RZ, R118 ;  /* 0x000000ffff287224 */ /* 0x002fc400078e0076 */
[----:B------:R-:W-:Y:S02]  /*18f0*/  IMAD.MOV.U32 R41, RZ, RZ, R125 ;  /* 0x000000ffff297224 */ /* 0x000fe400078e007d */
[----:B------:R-:W-:Y:S01]  /*1900*/  IMAD.MOV.U32 R118, RZ, RZ, R110 ;  /* 0x000000ffff767224 */ /* 0x000fe200078e006e */
[----:B------:R-:W-:Y:S01]  /*1910*/  LOP3.LUT R110, R2, UR4, RZ, 0xfc, !PT ;  /* 0x00000004026e7c12 */ /* 0x000fe2000f8efcff */
[----:B------:R-:W-:Y:S01]  /*1920*/  IMAD.MOV.U32 R125, RZ, RZ, R117 ;  /* 0x000000ffff7d7224 */ /* 0x000fe200078e0075 */
[----:B------:R-:W-:Y:S01]  /*1930*/  LOP3.LUT R117, R45, R8, RZ, 0xfc, !PT ;  /* 0x000000082d757212 */ /* 0x000fe200078efcff */
[----:B------:R-:W1:Y:S04]  /*1940*/  LDS.128 R28, [R84] ;  /* 0x00000000541c7984 */ /* 0x000e680000000c00 */
[----:B------:R-:W2:Y:S04]  /*1950*/  LDS.128 R36, [R83+0x800] ;  /* 0x0008000053247984 */ /* 0x000ea80000000c00 */
[----:B------:R-:W3:Y:S04]  /*1960*/  LDS.128 R24, [R82+0x1000] ;  /* 0x0010000052187984 */ /* 0x000ee80000000c00 */
[----:B-1----:R-:W-:Y:S01]  /*1970*/  @P5 STG.E.128 desc[UR30][R140.64], R28 ;  /* 0x0000001c8c005986 */ /* 0x002fe2000c101d1e */
[----:B------:R-:W-:-:S02]  /*1980*/  ISETP.NE.AND P5, PT, R129, RZ, PT ;  /* 0x000000ff8100720c */ /* 0x000fc40003fa5270 */
[----:B------:R-:W-:Y:S01]  /*1990*/  P2R R129, PR, RZ, 0x1 ;  /* 0x00000001ff817803 */ /* 0x000fe20000000000 */
[----:B------:R-:W1:Y:S01]  /*19a0*/  LDS.128 R28, [R81+0x1800] ;  /* 0x00180000511c7984 */ /* 0x000e620000000c00 */
[----:B------:R-:W-:-:S03]  /*19b0*/  PLOP3.LUT P0, PT, PT, PT, PT, 0x8, 0x0 ;  /* 0x000000000000781c */ /* 0x000fc60003f0e170 */
[----:B--2---:R2:W-:Y:S01]  /*19c0*/  @P4 STG.E.128 desc[UR30][R138.64], R36 ;  /* 0x000000248a004986 */ /* 0x0045e2000c101d1e */
[----:B------:R-:W-:-:S03]  /*19d0*/  LEA R32, P4, R111, UR6, 0x1 ;  /* 0x000000066f207c11 */ /* 0x000fc6000f8808ff */
[----:B---3--:R3:W-:Y:S01]  /*19e0*/  @P3 STG.E.128 desc[UR30][R136.64], R24 ;  /* 0x0000001888003986 */ /* 0x0087e2000c101d1e */
[----:B------:R-:W-:Y:S02]  /*19f0*/  LEA.HI.X R33, R111, UR7, R110, 0x1, P4 ;  /* 0x000000076f217c11 */ /* 0x000fe4000a0f0c6e */
[----:B------:R-:W-:Y:S02]  /*1a00*/  ISETP.NE.AND P4, PT, R128, RZ, PT ;  /* 0x000000ff8000720c */ /* 0x000fe40003f85270 */
[----:B------:R-:W-:Y:S02]  /*1a10*/  P2R R128, PR, RZ, 0x1 ;  /* 0x00000001ff807803 */ /* 0x000fe40000000000 */
[----:B------:R-:W-:Y:S01]  /*1a20*/  PLOP3.LUT P0, PT, PT, PT, PT, 0x8, 0x0 ;  /* 0x000000000000781c */ /* 0x000fe20003f0e170 */
[----:B--2---:R-:W-:Y:S02]  /*1a30*/  IMAD.MOV.U32 R38, RZ, RZ, R123 ;  /* 0x000000ffff267224 */ /* 0x004fe400078e007b */
[----:B------:R-:W-:Y:S01]  /*1a40*/  IMAD.MOV.U32 R123, RZ, RZ, R115 ;  /* 0x000000ffff7b7224 */ /* 0x000fe200078e0073 */
[----:B------:R-:W-:Y:S01]  /*1a50*/  LOP3.LUT R115, R45, R6, RZ, 0xfc, !PT ;  /* 0x000000062d737212 */ /* 0x000fe200078efcff */
[----:B------:R-:W-:-:S02]  /*1a60*/  IMAD.MOV.U32 R36, RZ, RZ, R121 ;  /* 0x000000ffff247224 */ /* 0x000fc400078e0079 */
[----:B------:R-:W-:Y:S01]  /*1a70*/  IMAD.MOV.U32 R121, RZ, RZ, R113 ;  /* 0x000000ffff797224 */ /* 0x000fe200078e0071 */
[----:B------:R-:W-:Y:S01]  /*1a80*/  LOP3.LUT R113, R45, R4, RZ, 0xfc, !PT ;  /* 0x000000042d717212 */ /* 0x000fe200078efcff */
[----:B------:R-:W-:Y:S02]  /*1a90*/  IMAD.MOV.U32 R39, RZ, RZ, R122 ;  /* 0x000000ffff277224 */ /* 0x000fe400078e007a */
[----:B------:R-:W-:Y:S01]  /*1aa0*/  IMAD.MOV.U32 R122, RZ, RZ, R114 ;  /* 0x000000ffff7a7224 */ /* 0x000fe200078e0072 */
[----:B------:R-:W-:Y:S01]  /*1ab0*/  LOP3.LUT R114, R5, UR4, RZ, 0xfc, !PT ;  /* 0x0000000405727c12 */ /* 0x000fe2000f8efcff */
[----:B------:R-:W-:Y:S01]  /*1ac0*/  IMAD.MOV.U32 R37, RZ, RZ, R120 ;  /* 0x000000ffff257224 */ /* 0x000fe200078e0078 */
[----:B------:R-:W-:Y:S01]  /*1ad0*/  LEA R34, P3, R113, UR6, 0x1 ;  /* 0x0000000671227c11 */ /* 0x000fe2000f8608ff */
[----:B------:R-:W-:Y:S01]  /*1ae0*/  IMAD.MOV.U32 R120, RZ, RZ, R112 ;  /* 0x000000ffff787224 */ /* 0x000fe200078e0070 */
[----:B------:R-:W-:Y:S01]  /*1af0*/  LOP3.LUT R112, R3, UR4, RZ, 0xfc, !PT ;  /* 0x0000000403707c12 */ /* 0x000fe2000f8efcff */
[----:B-1----:R1:W-:Y:S01]  /*1b00*/  @P2 STG.E.128 desc[UR30][R134.64], R28 ;  /* 0x0000001c86002986 */ /* 0x0023e2000c101d1e */
[----:B---3--:R-:W-:-:S02]  /*1b10*/  LEA R26, P2, R115, UR6, 0x1 ;  /* 0x00000006731a7c11 */ /* 0x008fc4000f8408ff */
[----:B------:R-:W-:Y:S02]  /*1b20*/  LEA.HI.X R35, R113, UR7, R112, 0x1, P3 ;  /* 0x0000000771237c11 */ /* 0x000fe400098f0c70 */
[----:B------:R-:W-:Y:S02]  /*1b30*/  LEA.HI.X R27, R115, UR7, R114, 0x1, P2 ;  /* 0x00000007731b7c11 */ /* 0x000fe400090f0c72 */
[----:B------:R-:W-:Y:S02]  /*1b40*/  LEA R24, P2, R117, UR6, 0x1 ;  /* 0x0000000675187c11 */ /* 0x000fe4000f8408ff */
[----:B------:R-:W-:Y:S02]  /*1b50*/  ISETP.NE.AND P3, PT, R127, RZ, PT ;  /* 0x000000ff7f00720c */ /* 0x000fe40003f65270 */
[----:B------:R-:W-:Y:S02]  /*1b60*/  P2R R127, PR, RZ, 0x1 ;  /* 0x00000001ff7f7803 */ /* 0x000fe40000000000 */
[----:B------:R-:W-:Y:S01]  /*1b70*/  PLOP3.LUT P0, PT, PT, PT, PT, 0x8, 0x0 ;  /* 0x000000000000781c */ /* 0x000fe20003f0e170 */
[----:B-1----:R-:W-:Y:S01]  /*1b80*/  IMAD.MOV.U32 R31, RZ, RZ, R124 ;  /* 0x000000ffff1f7224 */ /* 0x002fe200078e007c */
[----:B------:R-:W-:Y:S01]  /*1b90*/  LEA R29, R86, UR32, 0x1 ;  /* 0x00000020561d7c11 */ /* 0x000fe2000f8e08ff */
[----:B------:R-:W-:Y:S01]  /*1ba0*/  IMAD.MOV.U32 R124, RZ, RZ, R116 ;  /* 0x000000ffff7c7224 */ /* 0x000fe200078e0074 */
[----:B------:R-:W-:Y:S01]  /*1bb0*/  LOP3.LUT R116, R7, UR4, RZ, 0xfc, !PT ;  /* 0x0000000407747c12 */ /* 0x000fe2000f8efcff */
[----:B------:R-:W-:-:S02]  /*1bc0*/  IMAD.MOV.U32 R30, RZ, RZ, R40 ;  /* 0x000000ffff1e7224 */ /* 0x000fc400078e0028 */
[----:B------:R-:W-:Y:S01]  /*1bd0*/  @!PT LDS RZ, [RZ] ;  /* 0x00000000fffff984 */ /* 0x000fe20000000800 */
[----:B------:R-:W-:Y:S01]  /*1be0*/  @!PT LDS RZ, [RZ] ;  /* 0x00000000fffff984 */ /* 0x000fe20000000800 */
[----:B------:R-:W-:Y:S01]  /*1bf0*/  @!PT LDS RZ, [RZ] ;  /* 0x00000000fffff984 */ /* 0x000fe20000000800 */
[----:B------:R1:W-:Y:S01]  /*1c00*/  LDGSTS.E.BYPASS.128 [R29], desc[UR30][R32.64], !PT ;  /* 0x00000000201d7fae */ /* 0x0003e2000f901c5e */
[----:B------:R-:W-:Y:S01]  /*1c10*/  LEA.HI.X R25, R117, UR7, R116, 0x1, P2 ;  /* 0x0000000775197c11 */ /* 0x000fe200090f0c74 */
[----:B------:R-:W-:Y:S01]  /*1c20*/  IMAD.MOV.U32 R28, RZ, RZ, R36 ;  /* 0x000000ffff1c7224 */ /* 0x000fe200078e0024 */
[----:B------:R-:W-:Y:S01]  /*1c30*/  ISETP.NE.AND P2, PT, R126, RZ, PT ;  /* 0x000000ff7e00720c */ /* 0x000fe20003f45270 */
[----:B------:R-:W-:Y:S01]  /*1c40*/  LDGSTS.E.BYPASS.128 [R29+0x800], desc[UR30][R34.64], !PT ;  /* 0x00800000221d7fae */ /* 0x000fe2000f901c5e */
[----:B------:R-:W-:Y:S02]  /*1c50*/  P2R R126, PR, RZ, 0x1 ;  /* 0x00000001ff7e7803 */ /* 0x000fe40000000000 */
[----:B------:R-:W-:Y:S01]  /*1c60*/  ISETP.NE.AND P0, PT, R130, RZ, PT ;  /* 0x000000ff8200720c */ /* 0x000fe20003f05270 */
[----:B------:R2:W-:Y:S04]  /*1c70*/  LDGSTS.E.BYPASS.128 [R29+0x1000], desc[UR30][R26.64], !PT ;  /* 0x010000001a1d7fae */ /* 0x0005e8000f901c5e */
[----:B------:R3:W-:Y:S01]  /*1c80*/  LDGSTS.E.BYPASS.128 [R29+0x1800], desc[UR30][R24.64], !PT ;  /* 0x01800000181d7fae */ /* 0x0007e2000f901c5e */
[----:B-1----:R-:W-:-:S03]  /*1c90*/  IMAD.MOV.U32 R33, RZ, RZ, R37 ;  /* 0x000000ffff217224 */ /* 0x002fc600078e0025 */
[----:B------:R-:W0:Y:S01]  /*1ca0*/  LDGDEPBAR ;  /* 0x00000000000079af */ /* 0x000e220000000000 */
[----:B--2---:R-:W-:Y:S02]  /*1cb0*/  IMAD.MOV.U32 R26, RZ, RZ, R38 ;  /* 0x000000ffff1a7224 */ /* 0x004fe400078e0026 */
[----:B------:R-:W-:Y:S02]  /*1cc0*/  IMAD.MOV.U32 R27, RZ, RZ, R39 ;  /* 0x000000ffff1b7224 */ /* 0x000fe400078e0027 */
[----:B---3--:R-:W-:Y:S02]  /*1cd0*/  IMAD.MOV.U32 R25, RZ, RZ, R31 ;  /* 0x000000ffff197224 */ /* 0x008fe400078e001f */
[----:B------:R-:W-:Y:S02]  /*1ce0*/  IMAD.MOV.U32 R24, RZ, RZ, R41 ;  /* 0x000000ffff187224 */ /* 0x000fe400078e0029 */
[----:B------:R-:W-:Y:S01]  /*1cf0*/  IMAD.MOV.U32 R31, RZ, RZ, R44 ;  /* 0x000000ffff1f7224 */ /* 0x000fe200078e002c */
[----:B------:R-:W-:Y:S06]  /*1d00*/  @P6 BRA `(.L_x_0) ;  /* 0xfffffff400986947 */ /* 0x000fec000383ffff */
[----:B------:R-:W-:Y:S01]  /*1d10*/  ULDC.64 UR6, c[0x0][0x240] ;  /* 0x0000900000067ab9 */ /* 0x000fe20000000a00 */
[----:B------:R-:W-:-:S04]  /*1d20*/  DEPBAR.LE SB0, 0x0 ;  /* 0x000080000000791a */ /* 0x000fc80000000000 */
[----:B------:R-:W-:Y:S01]  /*1d30*/  UIMAD.WIDE UR4, UR5, 0x4, UR6 ;  /* 0x00000004050478a5 */ /* 0x000fe2000f8e0206 */
[--C-:B------:R-:W-:Y:S01]  /*1d40*/  LOP3.LUT R33, R0, 0x38, R91.reuse, 0xf8, !PT ;  /* 0x0000003800217812 */ /* 0x100fe200078ef85b */
[----:B------:R-:W-:Y:S01]  /*1d50*/  USHF.R.S32.HI UR6, URZ, 0x1f, UR25 ;  /* 0x0000001f3f067899 */ /* 0x000fe20008011419 */
[----:B------:R-:W-:Y:S01]  /*1d60*/  LOP3.LUT R34, R6, 0x38, R91, 0xf8, !PT ;  /* 0x0000003806227812 */ /* 0x000fe200078ef85b */
[----:B------:R-:W-:Y:S01]  /*1d70*/  USHF.L.U32 UR7, UR25, 0x1, URZ ;  /* 0x0000000119077899 */ /* 0x000fe2000800063f */
[----:B------:R-:W-:Y:S01]  /*1d80*/  SHF.L.U64.HI R35, R33, 0x1, R2 ;  /* 0x0000000121237819 */ /* 0x000fe20000010202 */
[----:B------:R-:W-:Y:S01]  /*1d90*/  ULDC.64 UR26, c[0x0][0x210] ;  /* 0x00008400001a7ab9 */ /* 0x000fe20000000a00 */
[----:B------:R-:W-:Y:S01]  /*1da0*/  LEA R24, P2, R99, UR4, 0x2 ;  /* 0x0000000463187c11 */ /* 0x000fe2000f8410ff */
[----:B------:R-:W-:Y:S01]  /*1db0*/  USHF.L.U64.HI UR25, UR25, 0x1, UR6 ;  /* 0x0000000119197899 */ /* 0x000fe20008010206 */
[----:B------:R-:W-:Y:S01]  /*1dc0*/  LEA R26, P3, R103, UR4, 0x2 ;  /* 0x00000004671a7c11 */ /* 0x000fe2000f8610ff */
[----:B------:R-:W-:Y:S01]  /*1dd0*/  UIADD3 UR26, UP0, UR7, UR26, URZ ;  /* 0x0000001a071a7290 */ /* 0x000fe2000ff1e03f */
[----:B------:R-:W-:Y:S01]  /*1de0*/  LEA.HI.X R25, R99, UR5, R98, 0x2, P2 ;  /* 0x0000000563197c11 */ /* 0x000fe200090f1462 */
[----:B------:R-:W-:Y:S01]  /*1df0*/  IMAD.SHL.U32 R33, R33, 0x2, RZ ;  /* 0x0000000221217824 */ /* 0x000fe200078e00ff */
[C---:B------:R-:W-:Y:S01]  /*1e00*/  SHF.L.U64.HI R40, R34.reuse, 0x1, R5 ;  /* 0x0000000122287819 */ /* 0x040fe20000010205 */
[----:B------:R-:W-:Y:S01]  /*1e10*/  IMAD.SHL.U32 R34, R34, 0x2, RZ ;  /* 0x0000000222227824 */ /* 0x000fe200078e00ff */
[----:B------:R-:W-:Y:S01]  /*1e20*/  LEA R30, P2, R101, UR4, 0x2 ;  /* 0x00000004651e7c11 */ /* 0x000fe2000f8410ff */
[----:B------:R-:W-:Y:S01]  /*1e30*/  UIADD3.X UR27, UR25, UR27, URZ, UP0, !UPT ;  /* 0x0000001b191b7290 */ /* 0x000fe200087fe43f */
[----:B------:R-:W-:-:S02]  /*1e40*/  P2R R41, PR, RZ, 0x2 ;  /* 0x00000002ff297803 */ /* 0x000fc40000000000 */
[----:B------:R-:W-:Y:S02]  /*1e50*/  ISETP.NE.AND P1, PT, R93, RZ, PT ;  /* 0x000000ff5d00720c */ /* 0x000fe40003f25270 */
[----:B------:R-:W-:Y:S02]  /*1e60*/  LEA.HI.X R27, R103, UR5, R102, 0x2, P3 ;  /* 0x00000005671b7c11 */ /* 0x000fe400098f1466 */
[----:B------:R-:W-:Y:S02]  /*1e70*/  LEA.HI.X R31, R101, UR5, R100, 0x2, P2 ;  /* 0x00000005651f7c11 */ /* 0x000fe400090f1464 */
[----:B------:R-:W-:Y:S02]  /*1e80*/  IADD3 R38, P3, R33, UR26, RZ ;  /* 0x0000001a21267c10 */ /* 0x000fe4000ff7e0ff */
[----:B------:R-:W-:Y:S02]  /*1e90*/  IADD3 R34, P2, R34, UR26, RZ ;  /* 0x0000001a22227c10 */ /* 0x000fe4000ff5e0ff */
[----:B------:R-:W-:-:S02]  /*1ea0*/  IADD3.X R39, R35, UR27, RZ, P3, !PT ;  /* 0x0000001b23277c10 */ /* 0x000fc40009ffe4ff */
[----:B------:R-:W-:Y:S01]  /*1eb0*/  IADD3.X R35, R40, UR27, RZ, P2, !PT ;  /* 0x0000001b28237c10 */ /* 0x000fe200097fe4ff */
[----:B------:R-:W-:Y:S01]  /*1ec0*/  IMAD.MOV.U32 R40, RZ, RZ, RZ ;  /* 0x000000ffff287224 */ /* 0x000fe200078e00ff */
[----:B------:R-:W-:Y:S01]  /*1ed0*/  BAR.SYNC.DEFER_BLOCKING 0x0 ;  /* 0x0000000000007b1d */ /* 0x000fe20000010000 */
[--C-:B------:R-:W-:Y:S02]  /*1ee0*/  LOP3.LUT R32, R4, 0x38, R91.reuse, 0xf8, !PT ;  /* 0x0000003804207812 */ /* 0x100fe400078ef85b */
[----:B------:R-:W-:Y:S02]  /*1ef0*/  LOP3.LUT R36, R8, 0x38, R91, 0xf8, !PT ;  /* 0x0000003808247812 */ /* 0x000fe400078ef85b */
[C---:B------:R-:W-:Y:S01]  /*1f00*/  SHF.L.U64.HI R37, R32.reuse, 0x1, R3 ;  /* 0x0000000120257819 */ /* 0x040fe20000010203 */
[----:B------:R-:W-:Y:S01]  /*1f10*/  IMAD.SHL.U32 R32, R32, 0x2, RZ ;  /* 0x0000000220207824 */ /* 0x000fe200078e00ff */
[C---:B------:R-:W-:Y:S01]  /*1f20*/  SHF.L.U64.HI R42, R36.reuse, 0x1, R7 ;  /* 0x00000001242a7819 */ /* 0x040fe20000010207 */
[----:B------:R-:W-:Y:S01]  /*1f30*/  IMAD.SHL.U32 R33, R36, 0x2, RZ ;  /* 0x0000000224217824 */ /* 0x000fe200078e00ff */
[----:B------:R-:W-:-:S02]  /*1f40*/  LEA R28, P4, R105, UR4, 0x2 ;  /* 0x00000004691c7c11 */ /* 0x000fc4000f8810ff */
[----:B------:R-:W-:Y:S02]  /*1f50*/  ISETP.NE.AND P6, PT, R92, RZ, PT ;  /* 0x000000ff5c00720c */ /* 0x000fe40003fc5270 */
[----:B------:R-:W-:Y:S01]  /*1f60*/  LEA.HI.X R29, R105, UR5, R104, 0x2, P4 ;  /* 0x00000005691d7c11 */ /* 0x000fe2000a0f1468 */
[----:B------:R-:W-:Y:S01]  /*1f70*/  ULDC.64 UR4, c[0x0][0x228] ;  /* 0x00008a0000047ab9 */ /* 0x000fe20000000a00 */
[----:B------:R-:W-:Y:S02]  /*1f80*/  IADD3 R36, P4, R32, UR26, RZ ;  /* 0x0000001a20247c10 */ /* 0x000fe4000ff9e0ff */
[----:B------:R-:W-:Y:S02]  /*1f90*/  IADD3 R32, P3, R33, UR26, RZ ;  /* 0x0000001a21207c10 */ /* 0x000fe4000ff7e0ff */
[----:B------:R-:W-:Y:S02]  /*1fa0*/  IADD3.X R37, R37, UR27, RZ, P4, !PT ;  /* 0x0000001b25257c10 */ /* 0x000fe4000a7fe4ff */
[----:B------:R-:W-:-:S02]  /*1fb0*/  IADD3.X R33, R42, UR27, RZ, P3, !PT ;  /* 0x0000001b2a217c10 */ /* 0x000fc40009ffe4ff */
[----:B------:R-:W-:Y:S02]  /*1fc0*/  CS2R R42, SRZ ;  /* 0x00000000002a7805 */ /* 0x000fe4000001ff00 */
[----:B------:R-:W-:Y:S01]  /*1fd0*/  ISETP.NE.U32.AND P4, PT, R97, RZ, PT ;  /* 0x000000ff6100720c */ /* 0x000fe20003f85070 */
[----:B------:R-:W2:Y:S01]  /*1fe0*/  @P1 LDG.E R40, desc[UR30][R24.64] ;  /* 0x0000001e18281981 */ /* 0x000ea2000c1e1900 */
[----:B------:R-:W-:Y:S01]  /*1ff0*/  ISETP.NE.AND P1, PT, R41, RZ, PT ;  /* 0x000000ff2900720c */ /* 0x000fe20003f25270 */
[----:B------:R-:W-:Y:S01]  /*2000*/  IMAD.MOV.U32 R41, RZ, RZ, RZ ;  /* 0x000000ffff297224 */ /* 0x000fe200078e00ff */
[----:B------:R-:W-:Y:S01]  /*2010*/  ISETP.NE.U32.AND P2, PT, R96, RZ, PT ;  /* 0x000000ff6000720c */ /* 0x000fe20003f45070 */
[----:B------:R-:W3:Y:S01]  /*2020*/  @P0 LDG.E R42, desc[UR30][R26.64] ;  /* 0x0000001e1a2a0981 */ /* 0x000ee2000c1e1900 */
[----:B------:R-:W-:Y:S02]  /*2030*/  ISETP.NE.U32.AND P3, PT, R95, RZ, PT ;  /* 0x000000ff5f00720c */ /* 0x000fe40003f65070 */
[----:B------:R-:W-:Y:S01]  /*2040*/  ISETP.NE.U32.AND P5, PT, R94, RZ, PT ;  /* 0x000000ff5e00720c */ /* 0x000fe20003fa5070 */
[----:B------:R-:W-:Y:S01]  /*2050*/  IMAD.MOV.U32 R94, RZ, RZ, 0xc0 ;  /* 0x000000c0ff5e7424 */ /* 0x000fe200078e00ff */
[----:B------:R-:W4:Y:S01]  /*2060*/  @P6 LDG.E R41, desc[UR30][R30.64] ;  /* 0x0000001e1e296981 */ /* 0x000f22000c1e1900 */
[----:B------:R-:W-:-:S04]  /*2070*/  LEA R45, R86, UR24, 0x1 ;  /* 0x00000018562d7c11 */ /* 0x000fc8000f8e08ff */
[----:B------:R-:W5:Y:S04]  /*2080*/  @P1 LDG.E R43, desc[UR30][R28.64] ;  /* 0x0000001e1c2b1981 */ /* 0x000f68000c1e1900 */
[----:B------:R-:W-:Y:S01]  /*2090*/  @!PT LDS RZ, [RZ] ;  /* 0x00000000fffff984 */ /* 0x000fe20000000800 */
[----:B------:R-:W-:Y:S01]  /*20a0*/  @!PT LDS RZ, [RZ] ;  /* 0x00000000fffff984 */ /* 0x000fe20000000800 */
[----:B------:R-:W-:Y:S01]  /*20b0*/  @!PT LDS RZ, [RZ] ;  /* 0x00000000fffff984 */ /* 0x000fe20000000800 */
[----:B------:R1:W-:Y:S04]  /*20c0*/  LDGSTS.E.BYPASS.128 [R45], desc[UR30][R38.64], P4 ;  /* 0x00000000262d7fae */ /* 0x0003e8000a101c5e */
[----:B------:R1:W-:Y:S04]  /*20d0*/  LDGSTS.E.BYPASS.128 [R45+0x800], desc[UR30][R36.64], P2 ;  /* 0x00800000242d7fae */ /* 0x0003e80009101c5e */
[----:B------:R1:W-:Y:S04]  /*20e0*/  LDGSTS.E.BYPASS.128 [R45+0x1000], desc[UR30][R34.64], P3 ;  /* 0x01000000222d7fae */ /* 0x0003e80009901c5e */
[----:B------:R1:W-:Y:S04]  /*20f0*/  LDGSTS.E.BYPASS.128 [R45+0x1800], desc[UR30][R32.64], P5 ;  /* 0x01800000202d7fae */ /* 0x0003e8000a901c5e */
[----:B------:R-:W0:Y:S01]  /*2100*/  LDGDEPBAR ;  /* 0x00000000000079af */ /* 0x000e220000000000 */
[----:B------:R-:W-:Y:S06]  /*2110*/  BAR.SYNC.DEFER_BLOCKING 0x0 ;  /* 0x0000000000007b1d */ /* 0x000fec0000010000 */
[----:B------:R-:W-:Y:S01]  /*2120*/  @!PT LDS RZ, [RZ] ;  /* 0x00000000fffff984 */ /* 0x000fe20000000800 */
[----:B------:R-:W-:Y:S01]  /*2130*/  @!PT LDS RZ, [RZ] ;  /* 0x00000000fffff984 */ /* 0x000fe20000000800 */
[----:B------:R-:W-:Y:S01]  /*2140*/  @!PT LDS RZ, [RZ] ;  /* 0x00000000fffff984 */ /* 0x000fe20000000800 */
[----:B------:R1:W-:Y:S04]  /*2150*/  LDGSTS.E.BYPASS.128 [R45+0x2000], desc[UR30][R38.64+0x80], P4 ;  /* 0x02000080262d7fae */ /* 0x0003e8000a101c5e */
[----:B------:R1:W-:Y:S04]  /*2160*/  LDGSTS.E.BYPASS.128 [R45+0x2800], desc[UR30][R36.64+0x80], P2 ;  /* 0x02800080242d7fae */ /* 0x0003e80009101c5e */
[----:B------:R1:W-:Y:S04]  /*2170*/  LDGSTS.E.BYPASS.128 [R45+0x3000], desc[UR30][R34.64+0x80], P3 ;  /* 0x03000080222d7fae */ /* 0x0003e80009901c5e */
[----:B------:R1:W-:Y:S04]  /*2180*/  LDGSTS.E.BYPASS.128 [R45+0x3800], desc[UR30][R32.64+0x80], P5 ;  /* 0x03800080202d7fae */ /* 0x0003e8000a901c5e */
[----:B------:R-:W0:Y:S01]  /*2190*/  LDGDEPBAR ;  /* 0x00000000000079af */ /* 0x000e220000000000 */
[----:B------:R-:W-:Y:S01]  /*21a0*/  BAR.SYNC.DEFER_BLOCKING 0x0 ;  /* 0x0000000000007b1d */ /* 0x000fe20000010000 */
[----:B------:R-:W-:-:S05]  /*21b0*/  UIADD3 UR7, UP0, UR7, UR4, URZ ;  /* 0x0000000407077290 */ /* 0x000fca000ff1e03f */
[----:B------:R-:W-:Y:S01]  /*21c0*/  @!PT LDS RZ, [RZ] ;  /* 0x00000000fffff984 */ /* 0x000fe20000000800 */
[----:B------:R-:W-:Y:S01]  /*21d0*/  @!PT LDS RZ, [RZ] ;  /* 0x00000000fffff984 */ /* 0x000fe20000000800 */
[----:B------:R-:W-:Y:S01]  /*21e0*/  @!PT LDS RZ, [RZ] ;  /* 0x00000000fffff984 */ /* 0x000fe20000000800 */
[----:B------:R1:W-:Y:S04]  /*21f0*/  LDGSTS.E.BYPASS.128 [R45+0x4000], desc[UR30][R38.64+0x100], !PT ;  /* 0x04000100262d7fae */ /* 0x0003e8000f901c5e */
[----:B------:R1:W-:Y:S04]  /*2200*/  LDGSTS.E.BYPASS.128 [R45+0x4800], desc[UR30][R36.64+0x100], !PT ;  /* 0x04800100242d7fae */ /* 0x0003e8000f901c5e */
[----:B------:R1:W-:Y:S04]  /*2210*/  LDGSTS.E.BYPASS.128 [R45+0x5000], desc[UR30][R34.64+0x100], !PT ;  /* 0x05000100222d7fae */ /* 0x0003e8000f901c5e */
[----:B------:R1:W-:Y:S04]  /*2220*/  LDGSTS.E.BYPASS.128 [R45+0x5800], desc[UR30][R32.64+0x100], !PT ;  /* 0x05800100202d7fae */ /* 0x0003e8000f901c5e */
[----:B------:R-:W0:Y:S01]  /*2230*/  LDGDEPBAR ;  /* 0x00000000000079af */ /* 0x000e220000000000 */
[----:B------:R-:W-:Y:S01]  /*2240*/  ISETP.NE.AND P5, PT, R93, RZ, PT ;  /* 0x000000ff5d00720c */ /* 0x000fe20003fa5270 */
[----:B------:R-:W-:Y:S01]  /*2250*/  UIADD3.X UR25, UR25, UR5, URZ, UP0, !UPT ;  /* 0x0000000519197290 */ /* 0x000fe200087fe43f */
[----:B------:R-:W-:-:S02]  /*2260*/  UMOV UR6, 0xffffffff ;  /* 0xffffffff00067882 */ /* 0x000fc40000000000 */
[----:B------:R-:W-:Y:S01]  /*2270*/  UMOV UR5, 0x2 ;  /* 0x0000000200057882 */ /* 0x000fe20000000000 */
[----:B------:R-:W-:Y:S01]  /*2280*/  UMOV UR4, URZ ;  /* 0x0000003f00047c82 */ /* 0x000fe20008000000 */
[----:B------:R-:W-:Y:S01]  /*2290*/  UPLOP3.LUT UP0, UPT, UPT, UPT, UPT, 0x80, 0x0 ;  /* 0x000000000000789c */ /* 0x000fe20003f0f070 */
[----:B--2---:R-:W-:-:S05]  /*22a0*/  FMUL R40, R40, 1.4426950216293334961 ;  /* 0x3fb8aa3b28287820 */ /* 0x004fca0000400000 */
[----:B------:R-:W-:-:S13]  /*22b0*/  FSETP.GEU.AND P2, PT, R40, -126, PT ;  /* 0xc2fc00002800780b */ /* 0x000fda0003f4e000 */
[----:B------:R-:W-:-:S04]  /*22c0*/  @!P2 FMUL R40, R40, 0.5 ;  /* 0x3f0000002828a820 */ /* 0x000fc80000400000 */
[----:B------:R-:W2:Y:S01]  /*22d0*/  MUFU.EX2 R98, R40 ;  /* 0x0000002800627308 */ /* 0x000ea20000000800 */
[----:B----4-:R-:W-:Y:S01]  /*22e0*/  FMUL R41, R41, 1.4426950216293334961 ;  /* 0x3fb8aa3b29297820 */ /* 0x010fe20000400000 */
[----:B---3--:R-:W-:Y:S01]  /*22f0*/  FMUL R42, R42, 1.4426950216293334961 ;  /* 0x3fb8aa3b2a2a7820 */ /* 0x008fe20000400000 */
[----:B-----5:R-:W-:-:S03]  /*2300*/  FMUL R43, R43, 1.4426950216293334961 ;  /* 0x3fb8aa3b2b2b7820 */ /* 0x020fc60000400000 */
[----:B------:R-:W-:Y:S02]  /*2310*/  FSETP.GEU.AND P4, PT, R41, -126, PT ;  /* 0xc2fc00002900780b */ /* 0x000fe40003f8e000 */
[----:B------:R-:W-:Y:S01]  /*2320*/  FSETP.GEU.AND P3, PT, R42, -126, PT ;  /* 0xc2fc00002a00780b */ /* 0x000fe20003f6e000 */
[----:B--2---:R-:W-:Y:S01]  /*2330*/  @!P2 FMUL R98, R98, R98 ;  /* 0x000000626262a220 */ /* 0x004fe20000400000 */
[----:B------:R-:W-:-:S09]  /*2340*/  FSETP.GEU.AND P2, PT, R43, -126, PT ;  /* 0xc2fc00002b00780b */ /* 0x000fd20003f4e000 */
[----:B------:R-:W-:Y:S02]  /*2350*/  @!P4 FMUL R41, R41, 0.5 ;  /* 0x3f0000002929c820 */ /* 0x000fe40000400000 */
[----:B------:R-:W-:Y:S02]  /*2360*/  @!P3 FMUL R42, R42, 0.5 ;  /* 0x3f0000002a2ab820 */ /* 0x000fe40000400000 */
[----:B------:R-:W2:Y:S01]  /*2370*/  MUFU.EX2 R97, R41 ;  /* 0x0000002900617308 */ /* 0x000ea20000000800 */
[----:B------:R-:W-:-:S07]  /*2380*/  @!P2 FMUL R43, R43, 0.5 ;  /* 0x3f0000002b2ba820 */ /* 0x000fce0000400000 */
[----:B------:R-:W3:Y:S08]  /*2390*/  MUFU.EX2 R96, R42 ;  /* 0x0000002a00607308 */ /* 0x000ef00000000800 */
[----:B------:R-:W4:Y:S01]  /*23a0*/  MUFU.EX2 R95, R43 ;  /* 0x0000002b005f7308 */ /* 0x000f220000000800 */
[----:B--2---:R-:W-:Y:S01]  /*23b0*/  @!P4 FMUL R97, R97, R97 ;  /* 0x000000616161c220 */ /* 0x004fe20000400000 */
[----:B------:R-:W-:Y:S01]  /*23c0*/  PLOP3.LUT P4, PT, P6, PT, PT, 0x80, 0x0 ;  /* 0x000000000000781c */ /* 0x000fe2000378f070 */
[----:B---3--:R-:W-:Y:S01]  /*23d0*/  @!P3 FMUL R96, R96, R96 ;  /* 0x000000606060b220 */ /* 0x008fe20000400000 */
[----:B------:R-:W-:Y:S01]  /*23e0*/  PLOP3.LUT P3, PT, P0, PT, PT, 0x80, 0x0 ;  /* 0x000000000000781c */ /* 0x000fe2000076f070 */
[----:B----4-:R-:W-:Y:S01]  /*23f0*/  @!P2 FMUL R95, R95, R95 ;  /* 0x0000005f5f5fa220 */ /* 0x010fe20000400000 */
[----:B-1----:R-:W-:-:S13]  /*2400*/  PLOP3.LUT P2, PT, P1, PT, PT, 0x80, 0x0 ;  /* 0x000000000000781c */ /* 0x002fda0000f4f070 */
.L_x_1:
[----:B------:R-:W-:-:S04]  /*2410*/  DEPBAR.LE SB0, 0x2 ;  /* 0x000080800000791a */ /* 0x000fc80000000000 */
[----:B------:R-:W-:Y:S01]  /*2420*/  UIADD3 UR6, UR6, 0x1, URZ ;  /* 0x0000000106067890 */ /* 0x000fe2000fffe03f */
[----:B------:R-:W-:Y:S01]  /*2430*/  BAR.SYNC.DEFER_BLOCKING 0x0 ;  /* 0x0000000000007b1d */ /* 0x000fe20000010000 */
[C---:B------:R-:W-:Y:S01]  /*2440*/  LEA R102, P6, R107.reuse, UR7, 0x1 ;  /* 0x000000076b667c11 */ /* 0x040fe2000f8c08ff */
[----:B------:R-:W-:Y:S02]  /*2450*/  UIADD3 UR5, UR5, 0x1, URZ ;  /* 0x0000000105057890 */ /* 0x000fe4000fffe03f */
[----:B------:R-:W-:Y:S01]  /*2460*/  UISETP.GT.AND UP1, UPT, UR6, 0x2, UPT ;  /* 0x000000020600788c */ /* 0x000fe2000bf24270 */
[----:B------:R-:W-:Y:S01]  /*2470*/  LEA.HI.X R103, R107, UR25, R106, 0x1, P6 ;  /* 0x000000196b677c11 */ /* 0x000fe2000b0f0c6a */
[----:B------:R-:W-:Y:S01]  /*2480*/  IMAD.MOV.U32 R107, RZ, RZ, R9 ;  /* 0x000000ffff6b7224 */ /* 0x000fe200078e0009 */
[C---:B------:R-:W-:Y:S01]  /*2490*/  LEA R100, P6, R109.reuse, UR7, 0x1 ;  /* 0x000000076d647c11 */ /* 0x040fe2000f8c08ff */
[----:B------:R-:W-:Y:S01]  /*24a0*/  USEL UR6, UR6, URZ, !UP1 ;  /* 0x0000003f06067287 */ /* 0x000fe2000c800000 */
[----:B------:R-:W-:Y:S01]  /*24b0*/  IMAD.MOV.U32 R9, RZ, RZ, R13 ;  /* 0x000000ffff097224 */ /* 0x000fe200078e000d */
[----:B------:R-:W-:Y:S01]  /*24c0*/  UISETP.GT.AND UP1, UPT, UR5, 0x2, UPT ;  /* 0x000000020500788c */ /* 0x000fe2000bf24270 */
[----:B------:R-:W-:Y:S01]  /*24d0*/  LEA.HI.X R101, R109, UR25, R108, 0x1, P6 ;  /* 0x000000196d657c11 */ /* 0x000fe2000b0f0c6c */
[----:B------:R-:W-:Y:S01]  /*24e0*/  ULEA UR28, UR6, UR24, 0xd ;  /* 0x00000018061c7291 */ /* 0x000fe2000f8e683f */
[----:B------:R-:W-:Y:S01]  /*24f0*/  IMAD.MOV.U32 R106, RZ, RZ, R18 ;  /* 0x000000ffff6a7224 */ /* 0x000fe200078e0012 */
[----:B------:R-:W-:Y:S01]  /*2500*/  USEL UR5, UR5, URZ, !UP1 ;  /* 0x0000003f05057287 */ /* 0x000fe2000c800000 */
[----:B------:R-:W-:Y:S01]  /*2510*/  IMAD.MOV.U32 R109, RZ, RZ, R10 ;  /* 0x000000ffff6d7224 */ /* 0x000fe200078e000a */
[----:B------:R-:W-:Y:S01]  /*2520*/  PLOP3.LUT P6, PT, PT, PT, UP0, 0x80, 0x0 ;  /* 0x000000000000781c */ /* 0x000fe20003fcf008 */
[----:B------:R-:W-:Y:S01]  /*2530*/  IMAD.MOV.U32 R10, RZ, RZ, R14 ;  /* 0x000000ffff0a7224 */ /* 0x000fe200078e000e */
[----:B------:R-:W-:Y:S01]  /*2540*/  LEA R40, R86, UR28, 0x1 ;  /* 0x0000001c56287c11 */ /* 0x000fe2000f8e08ff */
[----:B------:R-:W-:Y:S01]  /*2550*/  IMAD.MOV.U32 R18, RZ, RZ, R22 ;  /* 0x000000ffff127224 */ /* 0x000fe200078e0016 */
[----:B------:R-:W-:Y:S01]  /*2560*/  LOP3.LUT R22, R2, UR4, RZ, 0xfc, !PT ;  /* 0x0000000402167c12 */ /* 0x000fe2000f8efcff */
[----:B------:R-:W-:Y:S01]  /*2570*/  ULEA UR28, UR5, UR24, 0xd ;  /* 0x00000018051c7291 */ /* 0x000fe2000f8e683f */
[----:B------:R-:W-:Y:S01]  /*2580*/  IMAD.MOV.U32 R108, RZ, RZ, R19 ;  /* 0x000000ffff6c7224 */ /* 0x000fe200078e0013 */
[----:B------:R-:W-:Y:S01]  /*2590*/  UPLOP3.LUT UP0, UPT, UPT, UPT, UPT, 0x40, 0x0 ;  /* 0x000000000000789c */ /* 0x000fe20003f0e870 */
[----:B--2---:R-:W1:Y:S01]  /*25a0*/  LDS.128 R24, [R40] ;  /* 0x0000000028187984 */ /* 0x004e620000000c00 */
[----:B------:R-:W-:Y:S01]  /*25b0*/  IMAD.MOV.U32 R19, RZ, RZ, R23 ;  /* 0x000000ffff137224 */ /* 0x000fe200078e0017 */
[----:B------:R-:W-:-:S02]  /*25c0*/  LOP3.LUT R23, R3, UR4, RZ, 0xfc, !PT ;  /* 0x0000000403177c12 */ /* 0x000fc4000f8efcff */
[----:B------:R-:W2:Y:S04]  /*25d0*/  LDS.128 R28, [R40+0x800] ;  /* 0x00080000281c7984 */ /* 0x000ea80000000c00 */
[----:B------:R-:W3:Y:S04]  /*25e0*/  LDS.128 R32, [R40+0x1000] ;  /* 0x0010000028207984 */ /* 0x000ee80000000c00 */
[----:B------:R4:W5:Y:S01]  /*25f0*/  LDS.128 R36, [R40+0x1800] ;  /* 0x0018000028247984 */ /* 0x0009620000000c00 */
[-C--:B-1----:R-:W-:Y:S02]  /*2600*/  HMUL2.BF16_V2 R24, R24, R90.reuse.H0_H0 ;  /* 0x2000005a18187232 */ /* 0x082fe40000200000 */
[----:B------:R-:W-:-:S02]  /*2610*/  HMUL2.BF16_V2 R48, R27, R90.H0_H0 ;  /* 0x2000005a1b307232 */ /* 0x000fc40000200000 */
[-C--:B--2---:R-:W-:Y:S01]  /*2620*/  HMUL2.BF16_V2 R50, R28, R89.reuse.H0_H0 ;  /* 0x200000591c327232 */ /* 0x084fe20000200000 */
[C---:B------:R-:W-:Y:S01]  /*2630*/  PRMT R27, R24.reuse, 0x7610, R27 ;  /* 0x00007610181b7816 */ /* 0x040fe2000000001b */
[-C--:B------:R-:W-:Y:S01]  /*2640*/  HMUL2.BF16_V2 R31, R31, R89.reuse.H0_H0 ;  /* 0x200000591f1f7232 */ /* 0x080fe20000200000 */
[----:B------:R-:W-:Y:S01]  /*2650*/  PRMT R28, R24, 0x7632, R28 ;  /* 0x00007632181c7816 */ /* 0x000fe2000000001c */
[----:B---3--:R-:W-:Y:S01]  /*2660*/  HMUL2.BF16_V2 R33, R33, R88.H0_H0 ;  /* 0x2000005821217232 */ /* 0x008fe20000200000 */
[----:B------:R-:W-:Y:S01]  /*2670*/  PRMT R49, R48, 0x7632, R49 ;  /* 0x0000763230317816 */ /* 0x000fe20000000031 */
[-C--:B------:R-:W-:Y:S01]  /*2680*/  HMUL2.BF16_V2 R44, R25, R90.reuse.H0_H0 ;  /* 0x2000005a192c7232 */ /* 0x080fe20000200000 */
[C---:B----4-:R-:W-:Y:S01]  /*2690*/  PRMT R40, R31.reuse, 0x7610, R40 ;  /* 0x000076101f287816 */ /* 0x050fe20000000028 */
[----:B------:R-:W-:Y:S01]  /*26a0*/  HMUL2.BF16_V2 R46, R26, R90.H0_H0 ;  /* 0x2000005a1a2e7232 */ /* 0x000fe20000200000 */
[----:B------:R-:W-:Y:S01]  /*26b0*/  PRMT R41, R31, 0x7632, R41 ;  /* 0x000076321f297816 */ /* 0x000fe20000000029 */
[----:B------:R-:W-:-:S02]  /*26c0*/  HMUL2.BF16_V2 R54, R29, R89.H0_H0 ;  /* 0x200000591d367232 */ /* 0x000fc40000200000 */
[----:B------:R-:W-:Y:S02]  /*26d0*/  IMAD.U32 R31, R28, 0x10000, RZ ;  /* 0x000100001c1f7824 */ /* 0x000fe400078e00ff */
[-C--:B-----5:R-:W-:Y:S01]  /*26e0*/  HMUL2.BF16_V2 R26, R36, R87.reuse.H0_H0 ;  /* 0x20000057241a7232 */ /* 0x0a0fe20000200000 */
[C---:B------:R-:W-:Y:S01]  /*26f0*/  PRMT R36, R33.reuse, 0x7610, R36 ;  /* 0x0000761021247816 */ /* 0x040fe20000000024 */
[-C--:B------:R-:W-:Y:S01]  /*2700*/  HMUL2.BF16_V2 R29, R37, R87.reuse.H0_H0 ;  /* 0x20000057251d7232 */ /* 0x080fe20000200000 */
[----:B------:R-:W-:Y:S01]  /*2710*/  PRMT R37, R33, 0x7632, R37 ;  /* 0x0000763221257816 */ /* 0x000fe20000000025 */
[----:B------:R-:W-:Y:S02]  /*2720*/  HMUL2.BF16_V2 R32, R32, R88.H0_H0 ;  /* 0x2000005820207232 */ /* 0x000fe40000200000 */
[----:B------:R-:W-:Y:S02]  /*2730*/  IMAD.U32 R33, R27, 0x10000, RZ ;  /* 0x000100001b217824 */ /* 0x000fe400078e00ff */
[----:B------:R-:W-:Y:S01]  /*2740*/  HMUL2.BF16_V2 R53, R39, R87.H0_H0 ;  /* 0x2000005727357232 */ /* 0x000fe20000200000 */
[----:B------:R-:W-:Y:S01]  /*2750*/  PRMT R45, R44, 0x7632, R45 ;  /* 0x000076322c2d7816 */ /* 0x000fe2000000002d */
[----:B------:R-:W-:Y:S01]  /*2760*/  HMUL2.BF16_V2 R42, R30, R89.H0_H0 ;  /* 0x200000591e2a7232 */ /* 0x000fe20000200000 */
[C---:B------:R-:W-:Y:S01]  /*2770*/  PRMT R39, R32.reuse, 0x7632, R39 ;  /* 0x0000763220277816 */ /* 0x040fe20000000027 */
[----:B------:R-:W-:Y:S01]  /*2780*/  HMUL2.BF16_V2 R30, R38, R87.H0_H0 ;  /* 0x20000057261e7232 */ /* 0x000fe20000200000 */
[----:B------:R-:W-:Y:S01]  /*2790*/  PRMT R38, R32, 0x7610, R38 ;  /* 0x0000761020267816 */ /* 0x000fe20000000026 */
[C---:B------:R-:W-:Y:S01]  /*27a0*/  FMUL R60, R98.reuse, R33 ;  /* 0x00000021623c7220 */ /* 0x040fe20000400000 */
[----:B------:R-:W-:Y:S01]  /*27b0*/  FMUL R51, R98, R31 ;  /* 0x0000001f62337220 */ /* 0x000fe20000400000 */
[----:B------:R-:W-:Y:S01]  /*27c0*/  PRMT R32, R53, 0x7610, R32 ;  /* 0x0000761035207816 */ /* 0x000fe20000000020 */
[----:B------:R-:W-:Y:S01]  /*27d0*/  IMAD.U32 R49, R49, 0x10000, RZ ;  /* 0x0001000031317824 */ /* 0x000fe200078e00ff */
[----:B------:R-:W-:Y:S01]  /*27e0*/  PRMT R31, R53, 0x7632, R31 ;  /* 0x00007632351f7816 */ /* 0x000fe2000000001f */
[----:B------:R-:W-:Y:S01]  /*27f0*/  IMAD.U32 R53, R45, 0x10000, RZ ;  /* 0x000100002d357824 */ /* 0x000fe200078e00ff */
[----:B------:R-:W-:Y:S01]  /*2800*/  F2FP.BF16.F32.PACK_AB R60, R51, R60 ;  /* 0x0000003c333c723e */ /* 0x000fe200000010ff */
[----:B------:R-:W-:Y:S01]  /*2810*/  IMAD.U32 R45, R48, 0x10000, RZ ;  /* 0x00010000302d7824 */ /* 0x000fe200078e00ff */
[----:B------:R-:W-:Y:S01]  /*2820*/  PRMT R47, R46, 0x7632, R47 ;  /* 0x000076322e2f7816 */ /* 0x000fe2000000002f */
[----:B------:R-:W-:Y:S01]  /*2830*/  IMAD.U32 R55, R44, 0x10000, RZ ;  /* 0x000100002c377824 */ /* 0x000fe200078e00ff */
[----:B------:R-:W-:Y:S01]  /*2840*/  PRMT R61, R54, 0x7632, R61 ;  /* 0x00007632363d7816 */ /* 0x000fe2000000003d */
[----:B------:R-:W-:-:S02]  /*2850*/  IMAD.U32 R51, R46, 0x10000, RZ ;  /* 0x000100002e337824 */ /* 0x000fc400078e00ff */
[C---:B------:R-:W-:Y:S01]  /*2860*/  FMUL R45, R98.reuse, R45 ;  /* 0x0000002d622d7220 */ /* 0x040fe20000400000 */
[C---:B------:R-:W-:Y:S01]  /*2870*/  FMUL R46, R98.reuse, R49 ;  /* 0x00000031622e7220 */ /* 0x040fe20000400000 */
[-C--:B------:R-:W-:Y:S02]  /*2880*/  HMUL2.BF16_V2 R34, R34, R88.reuse.H0_H0 ;  /* 0x2000005822227232 */ /* 0x080fe40000200000 */
[C---:B------:R-:W-:Y:S01]  /*2890*/  FMUL R55, R98.reuse, R55 ;  /* 0x0000003762377220 */ /* 0x040fe20000400000 */
[----:B------:R-:W-:Y:S01]  /*28a0*/  FMUL R44, R98, R53 ;  /* 0x00000035622c7220 */ /* 0x000fe20000400000 */
[----:B------:R-:W-:Y:S01]  /*28b0*/  PRMT R43, R42, 0x7632, R43 ;  /* 0x000076322a2b7816 */ /* 0x000fe2000000002b */
[----:B------:R-:W-:Y:S01]  /*28c0*/  HMUL2.BF16_V2 R25, R35, R88.H0_H0 ;  /* 0x2000005823197232 */ /* 0x000fe20000200000 */
[----:B------:R-:W-:Y:S01]  /*28d0*/  PRMT R52, R50, 0x7632, R52 ;  /* 0x0000763232347816 */ /* 0x000fe20000000034 */
[----:B------:R-:W-:Y:S01]  /*28e0*/  IMAD.U32 R48, R61, 0x10000, RZ ;  /* 0x000100003d307824 */ /* 0x000fe200078e00ff */
[----:B------:R-:W-:Y:S01]  /*28f0*/  F2FP.BF16.F32.PACK_AB R63, R46, R45 ;  /* 0x0000002d2e3f723e */ /* 0x000fe200000010ff */
[----:B------:R-:W-:Y:S01]  /*2900*/  IMAD.U32 R46, R42, 0x10000, RZ ;  /* 0x000100002a2e7824 */ /* 0x000fe200078e00ff */
[----:B------:R-:W-:Y:S01]  /*2910*/  PRMT R35, R34, 0x7632, R35 ;  /* 0x0000763222237816 */ /* 0x000fe20000000023 */
[----:B------:R-:W-:Y:S01]  /*2920*/  IMAD.U32 R42, R40, 0x10000, RZ ;  /* 0x00010000282a7824 */ /* 0x000fe200078e00ff */
[----:B------:R-:W-:Y:S01]  /*2930*/  F2FP.BF16.F32.PACK_AB R61, R44, R55 ;  /* 0x000000372c3d723e */ /* 0x000fe200000010ff */
[----:B------:R-:W-:Y:S01]  /*2940*/  IMAD.U32 R47, R47, 0x10000, RZ ;  /* 0x000100002f2f7824 */ /* 0x000fe200078e00ff */
[----:B------:R-:W-:Y:S01]  /*2950*/  PRMT R24, R25, 0x7610, R24 ;  /* 0x0000761019187816 */ /* 0x000fe20000000018 */
[----:B------:R-:W-:-:S02]  /*2960*/  IMAD.U32 R44, R43, 0x10000, RZ ;  /* 0x000100002b2c7824 */ /* 0x000fc400078e00ff */
[----:B------:R-:W-:Y:S01]  /*2970*/  FMUL R46, R97, R46 ;  /* 0x0000002e612e7220 */ /* 0x000fe20000400000 */
[----:B------:R-:W-:Y:S02]  /*2980*/  IMAD.U32 R40, R41, 0x10000, RZ ;  /* 0x0001000029287824 */ /* 0x000fe400078e00ff */
[----:B------:R-:W-:Y:S01]  /*2990*/  FMUL R62, R98, R47 ;  /* 0x0000002f623e7220 */ /* 0x000fe20000400000 */
[----:B------:R-:W-:Y:S01]  /*29a0*/  IMAD.U32 R50, R50, 0x10000, RZ ;  /* 0x0001000032327824 */ /* 0x000fe200078e00ff */
[----:B------:R-:W-:Y:S01]  /*29b0*/  PRMT R25, R25, 0x7632, R25 ;  /* 0x0000763219197816 */ /* 0x000fe20000000019 */
[----:B------:R-:W-:Y:S01]  /*29c0*/  IMAD.U32 R52, R52, 0x10000, RZ ;  /* 0x0001000034347824 */ /* 0x000fe200078e00ff */
[----:B------:R-:W-:Y:S01]  /*29d0*/  PRMT R28, R29, 0x7632, R28 ;  /* 0x000076321d1c7816 */ /* 0x000fe2000000001c */
[----:B------:R-:W-:Y:S02]  /*29e0*/  IMAD.U32 R43, R36, 0x10000, RZ ;  /* 0x00010000242b7824 */ /* 0x000fe400078e00ff */
[----:B------:R-:W-:Y:S01]  /*29f0*/  FMUL R50, R97, R50 ;  /* 0x0000003261327220 */ /* 0x000fe20000400000 */
[----:B------:R-:W-:-:S02]  /*2a00*/  IMAD.U32 R41, R37, 0x10000, RZ ;  /* 0x0001000025297824 */ /* 0x000fc400078e00ff */
[----:B------:R-:W-:Y:S01]  /*2a10*/  FMUL R47, R97, R52 ;  /* 0x00000034612f7220 */ /* 0x000fe20000400000 */
[----:B------:R-:W-:Y:S02]  /*2a20*/  IMAD.U32 R45, R39, 0x10000, RZ ;  /* 0x00010000272d7824 */ /* 0x000fe400078e00ff */
[----:B------:R-:W-:Y:S01]  /*2a30*/  FMUL R43, R96, R43 ;  /* 0x0000002b602b7220 */ /* 0x000fe20000400000 */
[----:B------:R-:W-:Y:S02]  /*2a40*/  IMAD.U32 R39, R34, 0x10000, RZ ;  /* 0x0001000022277824 */ /* 0x000fe400078e00ff */
[----:B------:R-:W-:Y:S01]  /*2a50*/  FMUL R34, R96, R41 ;  /* 0x0000002960227220 */ /* 0x000fe20000400000 */
[----:B------:R-:W-:Y:S02]  /*2a60*/  IMAD.U32 R37, R35, 0x10000, RZ ;  /* 0x0001000023257824 */ /* 0x000fe400078e00ff */
[C---:B------:R-:W-:Y:S01]  /*2a70*/  FMUL R35, R97.reuse, R44 ;  /* 0x0000002c61237220 */ /* 0x040fe20000400000 */
[----:B------:R-:W-:Y:S01]  /*2a80*/  PRMT R33, R30, 0x7610, R33 ;  /* 0x000076101e217816 */ /* 0x000fe20000000021 */
[----:B------:R-:W-:Y:S01]  /*2a90*/  IMAD.U32 R54, R54, 0x10000, RZ ;  /* 0x0001000036367824 */ /* 0x000fe200078e00ff */
[----:B------:R-:W-:Y:S01]  /*2aa0*/  PRMT R27, R26, 0x7632, R27 ;  /* 0x000076321a1b7816 */ /* 0x000fe2000000001b */
[----:B------:R-:W-:Y:S01]  /*2ab0*/  FMUL R67, R97, R40 ;  /* 0x0000002861437220 */ /* 0x000fe20000400000 */
[----:B------:R-:W-:Y:S01]  /*2ac0*/  PRMT R30, R30, 0x7632, R30 ;  /* 0x000076321e1e7816 */ /* 0x000fe2000000001e */
[----:B------:R-:W-:Y:S01]  /*2ad0*/  IMAD.U32 R25, R25, 0x10000, RZ ;  /* 0x0001000019197824 */ /* 0x000fe200078e00ff */
[----:B------:R-:W-:Y:S01]  /*2ae0*/  F2FP.BF16.F32.PACK_AB R64, R47, R50 ;  /* 0x000000322f40723e */ /* 0x000fe200000010ff */
[----:B------:R-:W-:Y:S01]  /*2af0*/  IMAD.U32 R47, R38, 0x10000, RZ ;  /* 0x00010000262f7824 */ /* 0x000fe200078e00ff */
[----:B------:R-:W-:Y:S01]  /*2b00*/  F2FP.BF16.F32.PACK_AB R66, R35, R46 ;  /* 0x0000002e2342723e */ /* 0x000fe200000010ff */
[----:B------:R-:W-:Y:S01]  /*2b10*/  IMAD.U32 R35, R24, 0x10000, RZ ;  /* 0x0001000018237824 */ /* 0x000fe200078e00ff */
[----:B------:R-:W-:Y:S01]  /*2b20*/  F2FP.BF16.F32.PACK_AB R69, R34, R43 ;  /* 0x0000002b2245723e */ /* 0x000fe200000010ff */
[----:B------:R-:W-:-:S02]  /*2b30*/  IMAD.U32 R40, R26, 0x10000, RZ ;  /* 0x000100001a287824 */ /* 0x000fc400078e00ff */
[----:B------:R-:W-:Y:S01]  /*2b40*/  FMUL R51, R98, R51 ;  /* 0x0000003362337220 */ /* 0x000fe20000400000 */
[----:B------:R-:W-:Y:S02]  /*2b50*/  IMAD.U32 R34, R28, 0x10000, RZ ;  /* 0x000100001c227824 */ /* 0x000fe400078e00ff */
[----:B------:R-:W-:Y:S01]  /*2b60*/  FMUL R54, R97, R54 ;  /* 0x0000003661367220 */ /* 0x000fe20000400000 */
[----:B------:R-:W-:Y:S02]  /*2b70*/  IMAD.U32 R38, R27, 0x10000, RZ ;  /* 0x000100001b267824 */ /* 0x000fe400078e00ff */
[----:B------:R-:W-:Y:S01]  /*2b80*/  FMUL R65, R97, R48 ;  /* 0x0000003061417220 */ /* 0x000fe20000400000 */
[----:B------:R-:W-:Y:S02]  /*2b90*/  IMAD.U32 R36, R29, 0x10000, RZ ;  /* 0x000100001d247824 */ /* 0x000fe400078e00ff */
[----:B------:R-:W-:Y:S01]  /*2ba0*/  FMUL R42, R97, R42 ;  /* 0x0000002a612a7220 */ /* 0x000fe20000400000 */
[----:B------:R-:W-:-:S02]  /*2bb0*/  IMAD.U32 R28, R33, 0x10000, RZ ;  /* 0x00010000211c7824 */ /* 0x000fc400078e00ff */
[----:B------:R-:W-:Y:S01]  /*2bc0*/  FMUL R47, R96, R47 ;  /* 0x0000002f602f7220 */ /* 0x000fe20000400000 */
[----:B------:R-:W-:Y:S02]  /*2bd0*/  IMAD.U32 R30, R30, 0x10000, RZ ;  /* 0x000100001e1e7824 */ /* 0x000fe400078e00ff */
[----:B------:R-:W-:Y:S01]  /*2be0*/  FMUL R68, R96, R45 ;  /* 0x0000002d60447220 */ /* 0x000fe20000400000 */
[----:B------:R-:W-:Y:S02]  /*2bf0*/  IMAD.U32 R32, R32, 0x10000, RZ ;  /* 0x0001000020207824 */ /* 0x000fe400078e00ff */
[C---:B------:R-:W-:Y:S01]  /*2c00*/  FMUL R39, R96.reuse, R39 ;  /* 0x0000002760277220 */ /* 0x040fe20000400000 */
[----:B------:R-:W-:Y:S02]  /*2c10*/  IMAD.U32 R26, R31, 0x10000, RZ ;  /* 0x000100001f1a7824 */ /* 0x000fe400078e00ff */
[C---:B------:R-:W-:Y:S01]  /*2c20*/  FMUL R70, R96.reuse, R37 ;  /* 0x0000002560467220 */ /* 0x040fe20000400000 */
[C---:B------:R-:W-:Y:S01]  /*2c30*/  FMUL R35, R96.reuse, R35 ;  /* 0x0000002360237220 */ /* 0x040fe20000400000 */
[----:B------:R-:W-:Y:S01]  /*2c40*/  FMUL R24, R96, R25 ;  /* 0x0000001960187220 */ /* 0x000fe20000400000 */
[C---:B------:R-:W-:Y:S01]  /*2c50*/  FMUL R40, R95.reuse, R40 ;  /* 0x000000285f287220 */ /* 0x040fe20000400000 */
[C---:B------:R-:W-:Y:S01]  /*2c60*/  FMUL R25, R95.reuse, R38 ;  /* 0x000000265f197220 */ /* 0x040fe20000400000 */
[C---:B------:R-:W-:Y:S01]  /*2c70*/  FMUL R36, R95.reuse, R36 ;  /* 0x000000245f247220 */ /* 0x040fe20000400000 */
[C---:B------:R-:W-:Y:S01]  /*2c80*/  FMUL R73, R95.reuse, R34 ;  /* 0x000000225f497220 */ /* 0x040fe20000400000 */
[C---:B------:R-:W-:Y:S01]  /*2c90*/  FMUL R28, R95.reuse, R28 ;  /* 0x0000001c5f1c7220 */ /* 0x040fe20000400000 */
[C---:B------:R-:W-:Y:S01]  /*2ca0*/  FMUL R27, R95.reuse, R30 ;  /* 0x0000001e5f1b7220 */ /* 0x040fe20000400000 */
[C---:B------:R-:W-:Y:S01]  /*2cb0*/  FMUL R32, R95.reuse, R32 ;  /* 0x000000205f207220 */ /* 0x040fe20000400000 */
[----:B------:R-:W-:Y:S01]  /*2cc0*/  FMUL R75, R95, R26 ;  /* 0x0000001a5f4b7220 */ /* 0x000fe20000400000 */
[----:B------:R-:W-:-:S02]  /*2cd0*/  F2FP.BF16.F32.PACK_AB R62, R62, R51 ;  /* 0x000000333e3e723e */ /* 0x000fc400000010ff */
[----:B------:R-:W-:Y:S02]  /*2ce0*/  F2FP.BF16.F32.PACK_AB R65, R65, R54 ;  /* 0x000000364141723e */ /* 0x000fe400000010ff */
[----:B------:R-:W-:Y:S01]  /*2cf0*/  F2FP.BF16.F32.PACK_AB R67, R67, R42 ;  /* 0x0000002a4343723e */ /* 0x000fe200000010ff */
[----:B------:R-:W-:Y:S01]  /*2d00*/  STS.128 [R80+0x6000], R60 ;  /* 0x0060003c50007388 */ /* 0x000fe20000000c00 */
[----:B------:R-:W-:Y:S02]  /*2d10*/  F2FP.BF16.F32.PACK_AB R68, R68, R47 ;  /* 0x0000002f4444723e */ /* 0x000fe400000010ff */
[----:B------:R-:W-:Y:S01]  /*2d20*/  F2FP.BF16.F32.PACK_AB R70, R70, R39 ;  /* 0x000000274646723e */ /* 0x000fe200000010ff */
[----:B------:R-:W-:Y:S01]  /*2d30*/  STS.128 [R79+0x6000], R64 ;  /* 0x006000404f007388 */ /* 0x000fe20000000c00 */
[----:B------:R-:W-:Y:S02]  /*2d40*/  F2FP.BF16.F32.PACK_AB R71, R24, R35 ;  /* 0x000000231847723e */ /* 0x000fe400000010ff */
[----:B------:R-:W-:-:S02]  /*2d50*/  F2FP.BF16.F32.PACK_AB R72, R25, R40 ;  /* 0x000000281948723e */ /* 0x000fc400000010ff */
[----:B------:R-:W-:Y:S01]  /*2d60*/  F2FP.BF16.F32.PACK_AB R73, R73, R36 ;  /* 0x000000244949723e */ /* 0x000fe200000010ff */
[----:B------:R-:W-:Y:S01]  /*2d70*/  STS.128 [R78+0x6000], R68 ;  /* 0x006000444e007388 */ /* 0x000fe20000000c00 */
[----:B------:R-:W-:Y:S02]  /*2d80*/  F2FP.BF16.F32.PACK_AB R74, R27, R28 ;  /* 0x0000001c1b4a723e */ /* 0x000fe400000010ff */
[----:B------:R-:W-:-:S05]  /*2d90*/  F2FP.BF16.F32.PACK_AB R75, R75, R32 ;  /* 0x000000204b4b723e */ /* 0x000fca00000010ff */
        /* <DEDUP_REMOVED lines=26> */
[----:B------:R-:W-:-:S02]  /*2f40*/  F2FP.BF16.F32.PACK_AB R42, R45, R44 ;  /* 0x0000002c2d2a723e */ /* 0x000fc400000010ff */
[----:B------:R-:W-:Y:S02]  /*2f50*/  F2FP.BF16.F32.PACK_AB R43, R47, R46 ;  /* 0x0000002e2f2b723e */ /* 0x000fe400000010ff */
[----:B------:R-:W-:Y:S02]  /*2f60*/  F2FP.BF16.F32.PACK_AB R49, R51, R50 ;  /* 0x000000323331723e */ /* 0x000fe400000010ff */
[----:B------:R-:W-:Y:S02]  /*2f70*/  F2FP.BF16.F32.PACK_AB R50, R53, R52 ;  /* 0x000000343532723e */ /* 0x000fe400000010ff */
[----:B------:R-:W-:Y:S01]  /*2f80*/  F2FP.BF16.F32.PACK_AB R51, R55, R54 ;  /* 0x000000363733723e */ /* 0x000fe200000010ff */
[----:B------:R1:W-:Y:S04]  /*2f90*/  STSM.16.M88.4 [R85], R24 ;  /* 0x0000001855007844 */ /* 0x0003e80000000200 */
[----:B------:R2:W-:Y:S04]  /*2fa0*/  STSM.16.M88.4 [R85+0x20], R32 ;  /* 0x0000202055007844 */ /* 0x0005e80000000200 */
[----:B------:R-:W-:Y:S04]  /*2fb0*/  STSM.16.M88.4 [R85+0x40], R40 ;  /* 0x0000402855007844 */ /* 0x000fe80000000200 */
[----:B------:R-:W-:Y:S01]  /*2fc0*/  STSM.16.M88.4 [R85+0x60], R48 ;  /* 0x0000603055007844 */ /* 0x000fe20000000200 */
[----:B------:R-:W-:Y:S01]  /*2fd0*/  BAR.SYNC.DEFER_BLOCKING 0x0 ;  /* 0x0000000000007b1d */ /* 0x000fe20000010000 */
[----:B-1----:R-:W-:Y:S01]  /*2fe0*/  LOP3.LUT R27, R94, 0x38, R91, 0xf8, !PT ;  /* 0x000000385e1b7812 */ /* 0x002fe200078ef85b */
[----:B------:R-:W-:-:S02]  /*2ff0*/  IMAD.MOV.U32 R94, RZ, RZ, 0x100 ;  /* 0x00000100ff5e7424 */ /* 0x000fc400078e00ff */
[----:B--2---:R-:W-:Y:S01]  /*3000*/  IMAD.MOV.U32 R32, RZ, RZ, R21 ;  /* 0x000000ffff207224 */ /* 0x004fe200078e0015 */
[C---:B------:R-:W-:Y:S01]  /*3010*/  LOP3.LUT R13, R27.reuse, R0, RZ, 0xfc, !PT ;  /* 0x000000001b0d7212 */ /* 0x040fe200078efcff */
[----:B------:R-:W-:Y:S01]  /*3020*/  IMAD.MOV.U32 R21, RZ, RZ, R59 ;  /* 0x000000ffff157224 */ /* 0x000fe200078e003b */
[----:B------:R-:W-:Y:S02]  /*3030*/  LOP3.LUT R14, R27, R4, RZ, 0xfc, !PT ;  /* 0x000000041b0e7212 */ /* 0x000fe400078efcff */
[----:B------:R-:W-:Y:S01]  /*3040*/  LOP3.LUT R59, R7, UR4, RZ, 0xfc, !PT ;  /* 0x00000004073b7c12 */ /* 0x000fe2000f8efcff */
[----:B------:R-:W1:Y:S04]  /*3050*/  LDS.128 R52, [R84] ;  /* 0x0000000054347984 */ /* 0x000e680000000c00 */
[----:B------:R-:W2:Y:S04]  /*3060*/  LDS.128 R28, [R83+0x800] ;  /* 0x00080000531c7984 */ /* 0x000ea80000000c00 */
[----:B------:R-:W3:Y:S04]  /*3070*/  LDS.128 R36, [R82+0x1000] ;  /* 0x0010000052247984 */ /* 0x000ee80000000c00 */
[----:B------:R-:W4:Y:S04]  /*3080*/  LDS.128 R44, [R81+0x1800] ;  /* 0x00180000512c7984 */ /* 0x000f280000000c00 */
[----:B-1----:R-:W-:Y:S01]  /*3090*/  @P5 STG.E.128 desc[UR30][R102.64], R52 ;  /* 0x0000003466005986 */ /* 0x002fe2000c101d1e */
[----:B------:R-:W-:-:S03]  /*30a0*/  ISETP.NE.AND P5, PT, R93, RZ, PT ;  /* 0x000000ff5d00720c */ /* 0x000fc60003fa5270 */
[----:B--2---:R1:W-:Y:S01]  /*30b0*/  @P4 STG.E.128 desc[UR30][R100.64], R28 ;  /* 0x0000001c64004986 */ /* 0x0043e2000c101d1e */
[----:B------:R-:W-:-:S04]  /*30c0*/  LEA R24, P4, R57, UR7, 0x1 ;  /* 0x0000000739187c11 */ /* 0x000fc8000f8808ff */
[----:B------:R-:W-:Y:S01]  /*30d0*/  LEA.HI.X R25, R57, UR25, R16, 0x1, P4 ;  /* 0x0000001939197c11 */ /* 0x000fe2000a0f0c10 */
[----:B------:R-:W-:Y:S01]  /*30e0*/  IMAD.MOV.U32 R57, RZ, RZ, R11 ;  /* 0x000000ffff397224 */ /* 0x000fe200078e000b */
[C---:B------:R-:W-:Y:S01]  /*30f0*/  LEA R16, P4, R58.reuse, UR7, 0x1 ;  /* 0x000000073a107c11 */ /* 0x040fe2000f8808ff */
[----:B------:R-:W-:Y:S01]  /*3100*/  IMAD.MOV.U32 R11, RZ, RZ, R15 ;  /* 0x000000ffff0b7224 */ /* 0x000fe200078e000f */
[C---:B------:R-:W-:Y:S01]  /*3110*/  LOP3.LUT R15, R27.reuse, R6, RZ, 0xfc, !PT ;  /* 0x000000061b0f7212 */ /* 0x040fe200078efcff */
[----:B---3--:R2:W-:Y:S01]  /*3120*/  @P3 STG.E.128 desc[UR30][R24.64], R36 ;  /* 0x0000002418003986 */ /* 0x0085e2000c101d1e */
[----:B------:R-:W-:Y:S01]  /*3130*/  LEA.HI.X R17, R58, UR25, R17, 0x1, P4 ;  /* 0x000000193a117c11 */ /* 0x000fe2000a0f0c11 */
[----:B------:R-:W-:Y:S02]  /*3140*/  IMAD.MOV.U32 R58, RZ, RZ, R12 ;  /* 0x000000ffff3a7224 */ /* 0x000fe400078e000c */
[----:B------:R-:W-:Y:S01]  /*3150*/  IMAD.MOV.U32 R12, RZ, RZ, R76 ;  /* 0x000000ffff0c7224 */ /* 0x000fe200078e004c */
[----:B------:R-:W-:Y:S01]  /*3160*/  LOP3.LUT R76, R27, R8, RZ, 0xfc, !PT ;  /* 0x000000081b4c7212 */ /* 0x000fe200078efcff */
[----:B----4-:R3:W-:Y:S01]  /*3170*/  @P2 STG.E.128 desc[UR30][R16.64], R44 ;  /* 0x0000002c10002986 */ /* 0x0107e2000c101d1e */
[----:B-1----:R-:W-:-:S02]  /*3180*/  IMAD.MOV.U32 R30, RZ, RZ, R20 ;  /* 0x000000ffff1e7224 */ /* 0x002fc400078e0014 */
[----:B------:R-:W-:Y:S01]  /*3190*/  LEA R28, P4, R76, UR26, 0x1 ;  /* 0x0000001a4c1c7c11 */ /* 0x000fe2000f8808ff */
[----:B------:R-:W-:Y:S01]  /*31a0*/  IMAD.MOV.U32 R20, RZ, RZ, R56 ;  /* 0x000000ffff147224 */ /* 0x000fe200078e0038 */
[----:B------:R-:W-:Y:S02]  /*31b0*/  LOP3.LUT R56, R5, UR4, RZ, 0xfc, !PT ;  /* 0x0000000405387c12 */ /* 0x000fe4000f8efcff */
[----:B------:R-:W-:Y:S02]  /*31c0*/  LEA R31, R86, UR28, 0x1 ;  /* 0x0000001c561f7c11 */ /* 0x000fe4000f8e08ff */
[----:B------:R-:W-:Y:S02]  /*31d0*/  LEA.HI.X R29, R76, UR27, R59, 0x1, P4 ;  /* 0x0000001b4c1d7c11 */ /* 0x000fe4000a0f0c3b */
[----:B------:R-:W-:Y:S02]  /*31e0*/  ISETP.NE.AND P4, PT, R92, RZ, PT ;  /* 0x000000ff5c00720c */ /* 0x000fe40003f85270 */
[----:B--2---:R-:W-:-:S04]  /*31f0*/  LEA R24, P2, R14, UR26, 0x1 ;  /* 0x0000001a0e187c11 */ /* 0x004fc8000f8408ff */
[----:B------:R-:W-:Y:S02]  /*3200*/  LEA.HI.X R25, R14, UR27, R23, 0x1, P2 ;  /* 0x0000001b0e197c11 */ /* 0x000fe400090f0c17 */
[C---:B---3--:R-:W-:Y:S02]  /*3210*/  LEA R16, P3, R13.reuse, UR26, 0x1 ;  /* 0x0000001a0d107c11 */ /* 0x048fe4000f8608ff */
[----:B------:R-:W-:Y:S02]  /*3220*/  PLOP3.LUT P2, PT, PT, PT, PT, 0x8, 0x0 ;  /* 0x000000000000781c */ /* 0x000fe40003f4e170 */
[----:B------:R-:W-:Y:S02]  /*3230*/  LEA.HI.X R17, R13, UR27, R22, 0x1, P3 ;  /* 0x0000001b0d117c11 */ /* 0x000fe400098f0c16 */
[C---:B------:R-:W-:Y:S02]  /*3240*/  LEA R26, P3, R15.reuse, UR26, 0x1 ;  /* 0x0000001a0f1a7c11 */ /* 0x040fe4000f8608ff */
[----:B------:R-:W-:Y:S01]  /*3250*/  P2R R92, PR, RZ, 0x4 ;  /* 0x00000004ff5c7803 */ /* 0x000fe20000000000 */
[----:B------:R-:W-:Y:S01]  /*3260*/  @!PT LDS RZ, [RZ] ;  /* 0x00000000fffff984 */ /* 0x000fe20000000800 */
[----:B------:R-:W-:Y:S01]  /*3270*/  @!PT LDS RZ, [RZ] ;  /* 0x00000000fffff984 */ /* 0x000fe20000000800 */
[----:B------:R-:W-:Y:S01]  /*3280*/  @!PT LDS RZ, [RZ] ;  /* 0x00000000fffff984 */ /* 0x000fe20000000800 */
[----:B------:R1:W-:Y:S01]  /*3290*/  LDGSTS.E.BYPASS.128 [R31], desc[UR30][R16.64], !PT ;  /* 0x00000000101f7fae */ /* 0x0003e2000f901c5e */
[----:B------:R-:W-:-:S02]  /*32a0*/  LEA.HI.X R27, R15, UR27, R56, 0x1, P3 ;  /* 0x0000001b0f1b7c11 */ /* 0x000fc400098f0c38 */
[----:B------:R-:W-:Y:S01]  /*32b0*/  PLOP3.LUT P3, PT, PT, PT, PT, 0x8, 0x0 ;  /* 0x000000000000781c */ /* 0x000fe20003f6e170 */
[----:B------:R2:W-:Y:S01]  /*32c0*/  LDGSTS.E.BYPASS.128 [R31+0x800], desc[UR30][R24.64], !PT ;  /* 0x00800000181f7fae */ /* 0x0005e2000f901c5e */
[----:B------:R-:W-:Y:S02]  /*32d0*/  PLOP3.LUT P2, PT, P1, PT, PT, 0x80, 0x0 ;  /* 0x000000000000781c */ /* 0x000fe40000f4f070 */
[----:B------:R-:W-:Y:S01]  /*32e0*/  P2R R93, PR, RZ, 0x8 ;  /* 0x00000008ff5d7803 */ /* 0x000fe20000000000 */
[----:B------:R2:W-:Y:S01]  /*32f0*/  LDGSTS.E.BYPASS.128 [R31+0x1000], desc[UR30][R26.64], !PT ;  /* 0x010000001a1f7fae */ /* 0x0005e2000f901c5e */
[----:B------:R-:W-:Y:S02]  /*3300*/  PLOP3.LUT P3, PT, P0, PT, PT, 0x80, 0x0 ;  /* 0x000000000000781c */ /* 0x000fe4000076f070 */
[----:B------:R-:W-:Y:S01]  /*3310*/  PLOP3.LUT P0, PT, PT, PT, PT, 0x8, 0x0 ;  /* 0x000000000000781c */ /* 0x000fe20003f0e170 */
[----:B------:R2:W-:Y:S01]  /*3320*/  LDGSTS.E.BYPASS.128 [R31+0x1800], desc[UR30][R28.64], !PT ;  /* 0x018000001c1f7fae */ /* 0x0005e2000f901c5e */
[----:B-1----:R-:W-:Y:S01]  /*3330*/  IMAD.MOV.U32 R16, RZ, RZ, R30 ;  /* 0x000000ffff107224 */ /* 0x002fe200078e001e */
[----:B------:R-:W-:Y:S01]  /*3340*/  PLOP3.LUT P1, PT, PT, PT, PT, 0x8, 0x0 ;  /* 0x000000000000781c */ /* 0x000fe20003f2e170 */
[----:B------:R-:W-:Y:S01]  /*3350*/  IMAD.MOV.U32 R17, RZ, RZ, R32 ;  /* 0x000000ffff117224 */ /* 0x000fe200078e0020 */
[----:B------:R-:W0:Y:S01]  /*3360*/  LDGDEPBAR ;  /* 0x00000000000079af */ /* 0x000e220000000000 */
[----:B------:R-:W-:Y:S10]  /*3370*/  @P6 BRA `(.L_x_1) ;  /* 0xfffffff000246947 */ /* 0x000ff4000383ffff */
[----:B------:R-:W-:-:S04]  /*3380*/  DEPBAR.LE SB0, 0x0 ;  /* 0x000080000000791a */ /* 0x000fc80000000000 */
[----:B------:R-:W-:Y:S06]  /*3390*/  BAR.SYNC.DEFER_BLOCKING 0x0 ;  /* 0x0000000000007b1d */ /* 0x000fec0000010000 */
[----:B------:R-:W-:Y:S05]  /*33a0*/  EXIT ;  /* 0x000000000000794d */ /* 0x000fea0003800000 */
.L_x_2:
[----:B------:R-:W-:-:S00]  /*33b0*/  BRA `(.L_x_2) ;  /* 0xfffffffc00fc7947 */ /* 0x000fc0000383ffff */
[----:B------:R-:W-:-:S00]  /*33c0*/  NOP ;  /* 0x0000000000007918 */ /* 0x000fc00000000000 */
        /* <DEDUP_REMOVED lines=11> */
.L_x_3:


//--------------------- .nv.shared.recompute_w_u_fwd_kernel --------------------------
	.section	.nv.shared.recompute_w_u_fwd_kernel,"aw",@nobits
	.sectionflags	@""
	.align	16
	.zero		1024


//--------------------- .nv.shared.reserved.0     --------------------------
	.section	.nv.shared.reserved.0,"aw",@nobits
	.weak		__nv_reservedSMEM_offset_0_alias
	.size		__nv_reservedSMEM_offset_0_alias, 0, 0
	.other		__nv_reservedSMEM_offset_0_alias,@"STO_CUDA_RESERVED_SHARED STV_DEFAULT"
__nv_reservedSMEM_offset_0_alias:
	.zero		0


//--------------------- .nv.constant0.recompute_w_u_fwd_kernel --------------------------
	.section	.nv.constant0.recompute_w_u_fwd_kernel,"a",@progbits
	.sectionflags	@""
	.align	4
.nv.constant0.recompute_w_u_fwd_kernel:
	.zero		600


//--------------------- SYMBOLS --------------------------

	.type		.nv.reservedSmem.offset0,@object
	.size		.nv.reservedSmem.offset0,0x4
